	.target	sm_90a

	.elftype	@"ET_EXEC"


//--------------------- .note.nv.tkinfo           --------------------------
	.section	.note.nv.tkinfo,"",@"SHT_NOTE"
	.sectionflags	@"SHF_NOTE_NV_TKINFO"
	.tkinfo
        /*0018*/ 	.word	0x00000002
        /*0030*/ 	.string	""
        /*0030*/ 	.string	"ptxas"
        /*0030*/ 	.string	"Cuda compilation tools, release 13.0, V13.0.88"
        /*0030*/ 	.string	"Build cuda_13.0.r13.0/compiler.36424714_0"
        /*0030*/ 	.string	"-arch sm_90a -m 64 "



//--------------------- .note.nv.cuinfo           --------------------------
	.section	.note.nv.cuinfo,"",@"SHT_NOTE"
	.sectionflags	@"SHF_NOTE_NV_CUINFO"
        /*0018*/ 	.short	0x0002
        /*001a*/ 	.short	0x005a
        /*001c*/ 	.short	0x0082
	.zero		2


//--------------------- .nv.info                  --------------------------
	.section	.nv.info,"",@"SHT_CUDA_INFO"
	.align	4


	//----- nvinfo : EIATTR_REGCOUNT
	.align		4
        /*0000*/ 	.byte	0x04, 0x2f
        /*0002*/ 	.short	(.L_15 - .L_14)
	.align		4
.L_14:
        /*0004*/ 	.word	index@(_ZN7cutlass13device_kernelINS_4gemm6kernel13GemmUniversalIN4cute5tupleIJiiiiEEENS1_10collective13CollectiveMmaINS1_34MainloopSm90TmaGmmaWarpSpecializedILi10ENS5_IJNS4_1CILi1EEESB_SB_EEENS1_35KernelTmaWarpSpecializedCooperativeEEENS5_IJNSA_ILi192EEENSA_ILi160EEENSA_ILi32EEEEEENS_10bfloat16_tENS5_IJlSB_lEEESJ_SK_NS4_8TiledMMAINS4_8MMA_AtomIJNS4_4SM904GMMA27MMA_64x32x16_F32BF16BF16_SSILNSO_5MajorE0ELSQ_0ELNSO_7ScaleInE1ELSR_1EEEEEENS4_6LayoutINS5_IJNSA_ILi2EEESB_SB_EEENS5_IJSB_NSA_ILi0EEESX_EEEEENS5_IJNS4_10UnderscoreES10_S10_EEEEENS4_13SM90_TMA_LOADENS4_14ComposedLayoutINS4_7SwizzleILi2ELi4ELi3EEENS4_18smem_ptr_flag_bitsILi16EEENSU_INS5_IJNSA_ILi8EEESH_EEENS5_IJSH_SB_EEEEEEEvNS4_8identityES13_S1D_vS1E_EENS_8epilogue10collective6detail29Sm90TmaWarpSpecializedAdapterINS1H_15DefaultEpilogueISJ_SK_SK_NS1G_6thread17LinearCombinationISJ_Li1EffLNS1L_9ScaleType4KindE0ELNS_15FloatRoundStyleE2ESJ_EENS1_15EpilogueDefaultEEEEEvvEEEEvNT_6ParamsE)
        /*0008*/ 	.word	0x000000a8


	//----- nvinfo : EIATTR_FRAME_SIZE
	.align		4
.L_15:
        /*000c*/ 	.byte	0x04, 0x11
        /*000e*/ 	.short	(.L_17 - .L_16)
	.align		4
.L_16:
        /*0010*/ 	.word	index@(_ZN7cutlass13device_kernelINS_4gemm6kernel13GemmUniversalIN4cute5tupleIJiiiiEEENS1_10collective13CollectiveMmaINS1_34MainloopSm90TmaGmmaWarpSpecializedILi10ENS5_IJNS4_1CILi1EEESB_SB_EEENS1_35KernelTmaWarpSpecializedCooperativeEEENS5_IJNSA_ILi192EEENSA_ILi160EEENSA_ILi32EEEEEENS_10bfloat16_tENS5_IJlSB_lEEESJ_SK_NS4_8TiledMMAINS4_8MMA_AtomIJNS4_4SM904GMMA27MMA_64x32x16_F32BF16BF16_SSILNSO_5MajorE0ELSQ_0ELNSO_7ScaleInE1ELSR_1EEEEEENS4_6LayoutINS5_IJNSA_ILi2EEESB_SB_EEENS5_IJSB_NSA_ILi0EEESX_EEEEENS5_IJNS4_10UnderscoreES10_S10_EEEEENS4_13SM90_TMA_LOADENS4_14ComposedLayoutINS4_7SwizzleILi2ELi4ELi3EEENS4_18smem_ptr_flag_bitsILi16EEENSU_INS5_IJNSA_ILi8EEESH_EEENS5_IJSH_SB_EEEEEEEvNS4_8identityES13_S1D_vS1E_EENS_8epilogue10collective6detail29Sm90TmaWarpSpecializedAdapterINS1H_15DefaultEpilogueISJ_SK_SK_NS1G_6thread17LinearCombinationISJ_Li1EffLNS1L_9ScaleType4KindE0ELNS_15FloatRoundStyleE2ESJ_EENS1_15EpilogueDefaultEEEEEvvEEEEvNT_6ParamsE)
        /*0014*/ 	.word	0x00000000


	//----- nvinfo : EIATTR_MIN_STACK_SIZE
	.align		4
.L_17:
        /*0018*/ 	.byte	0x04, 0x12
        /*001a*/ 	.short	(.L_19 - .L_18)
	.align		4
.L_18:
        /*001c*/ 	.word	index@(_ZN7cutlass13device_kernelINS_4gemm6kernel13GemmUniversalIN4cute5tupleIJiiiiEEENS1_10collective13CollectiveMmaINS1_34MainloopSm90TmaGmmaWarpSpecializedILi10ENS5_IJNS4_1CILi1EEESB_SB_EEENS1_35KernelTmaWarpSpecializedCooperativeEEENS5_IJNSA_ILi192EEENSA_ILi160EEENSA_ILi32EEEEEENS_10bfloat16_tENS5_IJlSB_lEEESJ_SK_NS4_8TiledMMAINS4_8MMA_AtomIJNS4_4SM904GMMA27MMA_64x32x16_F32BF16BF16_SSILNSO_5MajorE0ELSQ_0ELNSO_7ScaleInE1ELSR_1EEEEEENS4_6LayoutINS5_IJNSA_ILi2EEESB_SB_EEENS5_IJSB_NSA_ILi0EEESX_EEEEENS5_IJNS4_10UnderscoreES10_S10_EEEEENS4_13SM90_TMA_LOADENS4_14ComposedLayoutINS4_7SwizzleILi2ELi4ELi3EEENS4_18smem_ptr_flag_bitsILi16EEENSU_INS5_IJNSA_ILi8EEESH_EEENS5_IJSH_SB_EEEEEEEvNS4_8identityES13_S1D_vS1E_EENS_8epilogue10collective6detail29Sm90TmaWarpSpecializedAdapterINS1H_15DefaultEpilogueISJ_SK_SK_NS1G_6thread17LinearCombinationISJ_Li1EffLNS1L_9ScaleType4KindE0ELNS_15FloatRoundStyleE2ESJ_EENS1_15EpilogueDefaultEEEEEvvEEEEvNT_6ParamsE)
        /*0020*/ 	.word	0x00000000
.L_19:


//--------------------- .nv.compat                --------------------------
	.section	.nv.compat,"",@"SHT_CUDA_COMPAT_INFO"
	.align	4
        /*0000*/ 	.byte	0x02, 0x09, 0x01, 0x00, 0x02, 0x02, 0x04, 0x00, 0x02, 0x05, 0x05, 0x00, 0x03, 0x07, 0x01, 0x01
        /*0010*/ 	.byte	0x02, 0x03, 0x01, 0x00, 0x02, 0x06, 0x01, 0x00, 0x04, 0x0b, 0x08, 0x00, 0x00, 0x00, 0x00, 0x00
        /*0020*/ 	.byte	0x00, 0x00, 0x00, 0x00


//--------------------- .nv.info._ZN7cutlass13device_kernelINS_4gemm6kernel13GemmUniversalIN4cute5tupleIJiiiiEEENS1_10collective13CollectiveMmaINS1_34MainloopSm90TmaGmmaWarpSpecializedILi10ENS5_IJNS4_1CILi1EEESB_SB_EEENS1_35KernelTmaWarpSpecializedCooperativeEEENS5_IJNSA_ILi192EEENSA_ILi160EEENSA_ILi32EEEEEENS_10bfloat16_tENS5_IJlSB_lEEESJ_SK_NS4_8TiledMMAINS4_8MMA_AtomIJNS4_4SM904GMMA27MMA_64x32x16_F32BF16BF16_SSILNSO_5MajorE0ELSQ_0ELNSO_7ScaleInE1ELSR_1EEEEEENS4_6LayoutINS5_IJNSA_ILi2EEESB_SB_EEENS5_IJSB_NSA_ILi0EEESX_EEEEENS5_IJNS4_10UnderscoreES10_S10_EEEEENS4_13SM90_TMA_LOADENS4_14ComposedLayoutINS4_7SwizzleILi2ELi4ELi3EEENS4_18smem_ptr_flag_bitsILi16EEENSU_INS5_IJNSA_ILi8EEESH_EEENS5_IJSH_SB_EEEEEEEvNS4_8identityES13_S1D_vS1E_EENS_8epilogue10collective6detail29Sm90TmaWarpSpecializedAdapterINS1H_15DefaultEpilogueISJ_SK_SK_NS1G_6thread17LinearCombinationISJ_Li1EffLNS1L_9ScaleType4KindE0ELNS_15FloatRoundStyleE2ESJ_EENS1_15EpilogueDefaultEEEEEvvEEEEvNT_6ParamsE --------------------------
	.section	.nv.info._ZN7cutlass13device_kernelINS_4gemm6kernel13GemmUniversalIN4cute5tupleIJiiiiEEENS1_10collective13CollectiveMmaINS1_34MainloopSm90TmaGmmaWarpSpecializedILi10ENS5_IJNS4_1CILi1EEESB_SB_EEENS1_35KernelTmaWarpSpecializedCooperativeEEENS5_IJNSA_ILi192EEENSA_ILi160EEENSA_ILi32EEEEEENS_10bfloat16_tENS5_IJlSB_lEEESJ_SK_NS4_8TiledMMAINS4_8MMA_AtomIJNS4_4SM904GMMA27MMA_64x32x16_F32BF16BF16_SSILNSO_5MajorE0ELSQ_0ELNSO_7ScaleInE1ELSR_1EEEEEENS4_6LayoutINS5_IJNSA_ILi2EEESB_SB_EEENS5_IJSB_NSA_ILi0EEESX_EEEEENS5_IJNS4_10UnderscoreES10_S10_EEEEENS4_13SM90_TMA_LOADENS4_14ComposedLayoutINS4_7SwizzleILi2ELi4ELi3EEENS4_18smem_ptr_flag_bitsILi16EEENSU_INS5_IJNSA_ILi8EEESH_EEENS5_IJSH_SB_EEEEEEEvNS4_8identityES13_S1D_vS1E_EENS_8epilogue10collective6detail29Sm90TmaWarpSpecializedAdapterINS1H_15DefaultEpilogueISJ_SK_SK_NS1G_6thread17LinearCombinationISJ_Li1EffLNS1L_9ScaleType4KindE0ELNS_15FloatRoundStyleE2ESJ_EENS1_15EpilogueDefaultEEEEEvvEEEEvNT_6ParamsE,"",@"SHT_CUDA_INFO"
	.sectionflags	@""
	.align	4


	//----- nvinfo : EIATTR_CUDA_API_VERSION
	.align		4
        /*0000*/ 	.byte	0x04, 0x37
        /*0002*/ 	.short	(.L_21 - .L_20)
.L_20:
        /*0004*/ 	.word	0x00000082


	//----- nvinfo : EIATTR_KPARAM_INFO
	.align		4
.L_21:
        /*0008*/ 	.byte	0x04, 0x17
        /*000a*/ 	.short	(.L_23 - .L_22)
.L_22:
        /*000c*/ 	.word	0x00000000
        /*0010*/ 	.short	0x0000
        /*0012*/ 	.short	0x0070
        /*0014*/ 	.byte	0x00, 0xf0, 0x01, 0x10


	//----- nvinfo : EIATTR_SPARSE_MMA_MASK
	.align		4
.L_23:
        /*0018*/ 	.byte	0x03, 0x50
        /*001a*/ 	.short	0x0000


	//----- nvinfo : EIATTR_MAXREG_COUNT
	.align		4
        /*001c*/ 	.byte	0x03, 0x1b
        /*001e*/ 	.short	0x00a8


	//----- nvinfo : EIATTR_NUM_BARRIERS
	.align		4
        /*0020*/ 	.byte	0x02, 0x4c
        /*0022*/ 	.byte	0x01
	.zero		1


	//----- nvinfo : EIATTR_EXTERNS
	.align		4
        /*0024*/ 	.byte	0x04, 0x0f
        /*0026*/ 	.short	(.L_25 - .L_24)


	//   ....[0]....
	.align		4
.L_24:
        /*0028*/ 	.word	index@(__assertfail)


	//----- nvinfo : EIATTR_MERCURY_ISA_VERSION
	.align		4
.L_25:
        /*002c*/ 	.byte	0x03, 0x5f
        /*002e*/ 	.short	0x0101


	//----- nvinfo : EIATTR_INT_WARP_WIDE_INSTR_OFFSETS
	.align		4
        /*0030*/ 	.byte	0x04, 0x31
        /*0032*/ 	.short	(.L_27 - .L_26)


	//   ....[0]....
.L_26:
        /*0034*/ 	.word	0x000004c0


	//   ....[1]....
        /*0038*/ 	.word	0x000004d0


	//   ....[2]....
        /*003c*/ 	.word	0x000005d0


	//----- nvinfo : EIATTR_COOP_GROUP_MASK_REGIDS
	.align		4
.L_27:
        /*0040*/ 	.byte	0x04, 0x29
        /*0042*/ 	.short	(.L_29 - .L_28)


	//   ....[0]....
.L_28:
        /*0044*/ 	.word	0xffffffff


	//   ....[1]....
        /*0048*/ 	.word	0xffffffff


	//   ....[2]....
        /*004c*/ 	.word	0xffffffff


	//   ....[3]....
        /*0050*/ 	.word	0xffffffff


	//   ....[4]....
        /*0054*/ 	.word	0xffffffff


	//----- nvinfo : EIATTR_COOP_GROUP_INSTR_OFFSETS
	.align		4
.L_29:
        /*0058*/ 	.byte	0x04, 0x28
        /*005a*/ 	.short	(.L_31 - .L_30)


	//   ....[0]....
.L_30:
        /*005c*/ 	.word	0x00000060


	//   ....[1]....
        /*0060*/ 	.word	0x00000070


	//   ....[2]....
        /*0064*/ 	.word	0x00000130


	//   ....[3]....
        /*0068*/ 	.word	0x000003b0


	//   ....[4]....
        /*006c*/ 	.word	0x000010d0


	//----- nvinfo : EIATTR_REG_RECONFIG
	.align		4
.L_31:
        /*0070*/ 	.byte	0x01, 0x54
	.zero		2


	//----- nvinfo : EIATTR_SYSCALL_OFFSETS
	.align		4
        /*0074*/ 	.byte	0x04, 0x46
        /*0076*/ 	.short	(.L_33 - .L_32)


	//   ....[0]....
.L_32:
        /*0078*/ 	.word	0x00001280


	//----- nvinfo : EIATTR_MBARRIER_INSTR_OFFSETS
	.align		4
.L_33:
        /*007c*/ 	.byte	0x04, 0x39
        /*007e*/ 	.short	(.L_35 - .L_34)


	//   ....[0]....
.L_34:
        /*0080*/ 	.word	0x00000250
        /*0084*/ 	.word	0x000000ff
        /*0088*/ 	.word	0x00000000
        /*008c*/ 	.short	0x0100
        /*008e*/ 	.byte	0x08
	.zero		1


	//   ....[1]....
        /*0090*/ 	.word	0x00000260
        /*0094*/ 	.word	0x000000ff
        /*0098*/ 	.word	0x00000050
        /*009c*/ 	.short	0x0100
        /*009e*/ 	.byte	0x08
	.zero		1


	//   ....[2]....
        /*00a0*/ 	.word	0x00000270
        /*00a4*/ 	.word	0x000000ff
        /*00a8*/ 	.word	0x00000008
        /*00ac*/ 	.short	0x0100
        /*00ae*/ 	.byte	0x08
	.zero		1


	//   ....[3]....
        /*00b0*/ 	.word	0x00000280
        /*00b4*/ 	.word	0x000000ff
        /*00b8*/ 	.word	0x00000058
        /*00bc*/ 	.short	0x0100
        /*00be*/ 	.byte	0x08
	.zero		1


	//   ....[4]....
        /*00c0*/ 	.word	0x00000290
        /*00c4*/ 	.word	0x000000ff
        /*00c8*/ 	.word	0x00000010
        /*00cc*/ 	.short	0x0100
        /*00ce*/ 	.byte	0x08
	.zero		1


	//   ....[5]....
        /*00d0*/ 	.word	0x000002a0
        /*00d4*/ 	.word	0x000000ff
        /*00d8*/ 	.word	0x00000060
        /*00dc*/ 	.short	0x0100
        /*00de*/ 	.byte	0x08
	.zero		1


	//   ....[6]....
        /*00e0*/ 	.word	0x000002b0
        /*00e4*/ 	.word	0x000000ff
        /*00e8*/ 	.word	0x00000018
        /*00ec*/ 	.short	0x0100
        /*00ee*/ 	.byte	0x08
	.zero		1


	//   ....[7]....
        /*00f0*/ 	.word	0x000002c0
        /*00f4*/ 	.word	0x000000ff
        /*00f8*/ 	.word	0x00000068
        /*00fc*/ 	.short	0x0100
        /*00fe*/ 	.byte	0x08
	.zero		1


	//   ....[8]....
        /*0100*/ 	.word	0x000002d0
        /*0104*/ 	.word	0x000000ff
        /*0108*/ 	.word	0x00000020
        /*010c*/ 	.short	0x0100
        /*010e*/ 	.byte	0x08
	.zero		1


	//   ....[9]....
        /*0110*/ 	.word	0x000002e0
        /*0114*/ 	.word	0x000000ff
        /*0118*/ 	.word	0x00000070
        /*011c*/ 	.short	0x0100
        /*011e*/ 	.byte	0x08
	.zero		1


	//   ....[10]....
        /*0120*/ 	.word	0x000002f0
        /*0124*/ 	.word	0x000000ff
        /*0128*/ 	.word	0x00000028
        /*012c*/ 	.short	0x0100
        /*012e*/ 	.byte	0x08
	.zero		1


	//   ....[11]....
        /*0130*/ 	.word	0x00000300
        /*0134*/ 	.word	0x000000ff
        /*0138*/ 	.word	0x00000078
        /*013c*/ 	.short	0x0100
        /*013e*/ 	.byte	0x08
	.zero		1


	//   ....[12]....
        /*0140*/ 	.word	0x00000310
        /*0144*/ 	.word	0x000000ff
        /*0148*/ 	.word	0x00000030
        /*014c*/ 	.short	0x0100
        /*014e*/ 	.byte	0x08
	.zero		1


	//   ....[13]....
        /*0150*/ 	.word	0x00000320
        /*0154*/ 	.word	0x000000ff
        /*0158*/ 	.word	0x00000080
        /*015c*/ 	.short	0x0100
        /*015e*/ 	.byte	0x08
	.zero		1


	//   ....[14]....
        /*0160*/ 	.word	0x00000330
        /*0164*/ 	.word	0x000000ff
        /*0168*/ 	.word	0x00000038
        /*016c*/ 	.short	0x0100
        /*016e*/ 	.byte	0x08
	.zero		1


	//   ....[15]....
        /*0170*/ 	.word	0x00000340
        /*0174*/ 	.word	0x000000ff
        /*0178*/ 	.word	0x00000088
        /*017c*/ 	.short	0x0100
        /*017e*/ 	.byte	0x08
	.zero		1


	//   ....[16]....
        /*0180*/ 	.word	0x00000350
        /*0184*/ 	.word	0x000000ff
        /*0188*/ 	.word	0x00000040
        /*018c*/ 	.short	0x0100
        /*018e*/ 	.byte	0x08
	.zero		1


	//   ....[17]....
        /*0190*/ 	.word	0x00000360
        /*0194*/ 	.word	0x000000ff
        /*0198*/ 	.word	0x00000090
        /*019c*/ 	.short	0x0100
        /*019e*/ 	.byte	0x08
	.zero		1


	//   ....[18]....
        /*01a0*/ 	.word	0x00000370
        /*01a4*/ 	.word	0x000000ff
        /*01a8*/ 	.word	0x00000048
        /*01ac*/ 	.short	0x0100
        /*01ae*/ 	.byte	0x08
	.zero		1


	//   ....[19]....
        /*01b0*/ 	.word	0x00000380
        /*01b4*/ 	.word	0x000000ff
        /*01b8*/ 	.word	0x00000098
        /*01bc*/ 	.short	0x0100
        /*01be*/ 	.byte	0x08
	.zero		1


	//   ....[20]....
        /*01c0*/ 	.word	0x00000640
        /*01c4*/ 	.word	0x000000ff
        /*01c8*/ 	.word	0x000000b0
        /*01cc*/ 	.short	0x0100
        /*01ce*/ 	.byte	0x06
	.zero		1


	//   ....[21]....
        /*01d0*/ 	.word	0x000006a0
        /*01d4*/ 	.word	0x000000ff
        /*01d8*/ 	.word	0x000000b8
        /*01dc*/ 	.short	0x0100
        /*01de*/ 	.byte	0x06
	.zero		1


	//   ....[22]....
        /*01e0*/ 	.word	0x00001300
        /*01e4*/ 	.word	0x00000003
        /*01e8*/ 	.word	0x00000000
        /*01ec*/ 	.short	0x010a
        /*01ee*/ 	.byte	0x3f
	.zero		1


	//   ....[23]....
        /*01f0*/ 	.word	0x00001340
        /*01f4*/ 	.word	0x00000003
        /*01f8*/ 	.word	0x00000000
        /*01fc*/ 	.short	0x010a
        /*01fe*/ 	.byte	0x3f
	.zero		1


	//   ....[24]....
        /*0200*/ 	.word	0x00001c90
        /*0204*/ 	.word	0x000000ff
        /*0208*/ 	.word	0x00000000
        /*020c*/ 	.short	0x010a
        /*020e*/ 	.byte	0x08
	.zero		1


	//   ....[25]....
        /*0210*/ 	.word	0x00001cd0
        /*0214*/ 	.word	0x000000ff
        /*0218*/ 	.word	0x00000000
        /*021c*/ 	.short	0x010a
        /*021e*/ 	.byte	0x08
	.zero		1


	//   ....[26]....
        /*0220*/ 	.word	0x00002510
        /*0224*/ 	.word	0x000000ff
        /*0228*/ 	.word	0x00000000
        /*022c*/ 	.short	0x0101
        /*022e*/ 	.byte	0x08
	.zero		1


	//   ....[27]....
        /*0230*/ 	.word	0x000026c0
        /*0234*/ 	.word	0x00000000
        /*0238*/ 	.word	0x00000000
        /*023c*/ 	.short	0x0101
        /*023e*/ 	.byte	0x3f
	.zero		1


	//   ....[28]....
        /*0240*/ 	.word	0x0000d600
        /*0244*/ 	.word	0x0000000e
        /*0248*/ 	.word	0x00000050
        /*024c*/ 	.short	0x010a
        /*024e*/ 	.byte	0x3f
	.zero		1


	//   ....[29]....
        /*0250*/ 	.word	0x0000d990
        /*0254*/ 	.word	0x00000005
        /*0258*/ 	.word	0x000000b8
        /*025c*/ 	.short	0x0101
        /*025e*/ 	.byte	0x3f
	.zero		1


	//   ....[30]....
        /*0260*/ 	.word	0x0000e0f0
        /*0264*/ 	.word	0x00000007
        /*0268*/ 	.word	0x00000000
        /*026c*/ 	.short	0x010a
        /*026e*/ 	.byte	0x3f
	.zero		1


	//   ....[31]....
        /*0270*/ 	.word	0x0000e170
        /*0274*/ 	.word	0x00000008
        /*0278*/ 	.word	0x00000000
        /*027c*/ 	.short	0x010a
        /*027e*/ 	.byte	0x3f
	.zero		1


	//   ....[32]....
        /*0280*/ 	.word	0x0000e200
        /*0284*/ 	.word	0x00000009
        /*0288*/ 	.word	0x00000000
        /*028c*/ 	.short	0x010a
        /*028e*/ 	.byte	0x3f
	.zero		1


	//   ....[33]....
        /*0290*/ 	.word	0x0000e290
        /*0294*/ 	.word	0x00000008
        /*0298*/ 	.word	0x00000000
        /*029c*/ 	.short	0x010a
        /*029e*/ 	.byte	0x3f
	.zero		1


	//   ....[34]....
        /*02a0*/ 	.word	0x0000e320
        /*02a4*/ 	.word	0x00000009
        /*02a8*/ 	.word	0x00000000
        /*02ac*/ 	.short	0x010a
        /*02ae*/ 	.byte	0x3f
	.zero		1


	//   ....[35]....
        /*02b0*/ 	.word	0x0000e3b0
        /*02b4*/ 	.word	0x00000008
        /*02b8*/ 	.word	0x00000000
        /*02bc*/ 	.short	0x010a
        /*02be*/ 	.byte	0x3f
	.zero		1


	//   ....[36]....
        /*02c0*/ 	.word	0x0000e440
        /*02c4*/ 	.word	0x00000009
        /*02c8*/ 	.word	0x00000000
        /*02cc*/ 	.short	0x010a
        /*02ce*/ 	.byte	0x3f
	.zero		1


	//   ....[37]....
        /*02d0*/ 	.word	0x0000e4d0
        /*02d4*/ 	.word	0x00000008
        /*02d8*/ 	.word	0x00000000
        /*02dc*/ 	.short	0x010a
        /*02de*/ 	.byte	0x3f
	.zero		1


	//   ....[38]....
        /*02e0*/ 	.word	0x0000e560
        /*02e4*/ 	.word	0x0000000b
        /*02e8*/ 	.word	0x00000000
        /*02ec*/ 	.short	0x010a
        /*02ee*/ 	.byte	0x3f
	.zero		1


	//   ....[39]....
        /*02f0*/ 	.word	0x0000e5f0
        /*02f4*/ 	.word	0x00000003
        /*02f8*/ 	.word	0x00000000
        /*02fc*/ 	.short	0x010a
        /*02fe*/ 	.byte	0x3f
	.zero		1


	//   ....[40]....
        /*0300*/ 	.word	0x0000e650
        /*0304*/ 	.word	0x00000003
        /*0308*/ 	.word	0x00000000
        /*030c*/ 	.short	0x010a
        /*030e*/ 	.byte	0x3f
	.zero		1


	//   ....[41]....
        /*0310*/ 	.word	0x0000e6b0
        /*0314*/ 	.word	0x00000005
        /*0318*/ 	.word	0x00000000
        /*031c*/ 	.short	0x010a
        /*031e*/ 	.byte	0x3f
	.zero		1


	//   ....[42]....
        /*0320*/ 	.word	0x0000e780
        /*0324*/ 	.word	0x0000000e
        /*0328*/ 	.word	0x00000050
        /*032c*/ 	.short	0x010a
        /*032e*/ 	.byte	0x3f
	.zero		1


	//   ....[43]....
        /*0330*/ 	.word	0x0000e850
        /*0334*/ 	.word	0x00000007
        /*0338*/ 	.word	0x00000000
        /*033c*/ 	.short	0x010a
        /*033e*/ 	.byte	0x3f
	.zero		1


	//   ....[44]....
        /*0340*/ 	.word	0x0000e8a0
        /*0344*/ 	.word	0x00000008
        /*0348*/ 	.word	0x00000000
        /*034c*/ 	.short	0x010a
        /*034e*/ 	.byte	0x3f
	.zero		1


	//   ....[45]....
        /*0350*/ 	.word	0x0000e8f0
        /*0354*/ 	.word	0x00000009
        /*0358*/ 	.word	0x00000000
        /*035c*/ 	.short	0x010a
        /*035e*/ 	.byte	0x3f
	.zero		1


	//   ....[46]....
        /*0360*/ 	.word	0x0000e940
        /*0364*/ 	.word	0x00000008
        /*0368*/ 	.word	0x00000000
        /*036c*/ 	.short	0x010a
        /*036e*/ 	.byte	0x3f
	.zero		1


	//   ....[47]....
        /*0370*/ 	.word	0x0000e990
        /*0374*/ 	.word	0x00000009
        /*0378*/ 	.word	0x00000000
        /*037c*/ 	.short	0x010a
        /*037e*/ 	.byte	0x3f
	.zero		1


	//   ....[48]....
        /*0380*/ 	.word	0x0000e9e0
        /*0384*/ 	.word	0x00000008
        /*0388*/ 	.word	0x00000000
        /*038c*/ 	.short	0x010a
        /*038e*/ 	.byte	0x3f
	.zero		1


	//   ....[49]....
        /*0390*/ 	.word	0x0000ea30
        /*0394*/ 	.word	0x00000009
        /*0398*/ 	.word	0x00000000
        /*039c*/ 	.short	0x010a
        /*039e*/ 	.byte	0x3f
	.zero		1


	//   ....[50]....
        /*03a0*/ 	.word	0x0000ea80
        /*03a4*/ 	.word	0x00000008
        /*03a8*/ 	.word	0x00000000
        /*03ac*/ 	.short	0x010a
        /*03ae*/ 	.byte	0x3f
	.zero		1


	//   ....[51]....
        /*03b0*/ 	.word	0x0000ead0
        /*03b4*/ 	.word	0x0000000b
        /*03b8*/ 	.word	0x00000000
        /*03bc*/ 	.short	0x010a
        /*03be*/ 	.byte	0x3f
	.zero		1


	//----- nvinfo : EIATTR_NUM_MBARRIERS
	.align		4
.L_35:
        /*03c0*/ 	.byte	0x03, 0x38
        /*03c2*/ 	.short	0x0016


	//----- nvinfo : EIATTR_EXIT_INSTR_OFFSETS
	.align		4
        /*03c4*/ 	.byte	0x04, 0x1c
        /*03c6*/ 	.short	(.L_37 - .L_36)


	//   ....[0]....
.L_36:
        /*03c8*/ 	.word	0x000006f0


	//   ....[1]....
        /*03cc*/ 	.word	0x00000fe0


	//   ....[2]....
        /*03d0*/ 	.word	0x0000cc20


	//   ....[3]....
        /*03d4*/ 	.word	0x0000d290


	//   ....[4]....
        /*03d8*/ 	.word	0x0000e640


	//----- nvinfo : EIATTR_MAX_THREADS
	.align		4
.L_37:
        /*03dc*/ 	.byte	0x04, 0x05
        /*03de*/ 	.short	(.L_39 - .L_38)
.L_38:
        /*03e0*/ 	.word	0x00000180
        /*03e4*/ 	.word	0x00000001
        /*03e8*/ 	.word	0x00000001


	//----- nvinfo : EIATTR_CRS_STACK_SIZE
	.align		4
.L_39:
        /*03ec*/ 	.byte	0x04, 0x1e
        /*03ee*/ 	.short	(.L_41 - .L_40)
.L_40:
        /*03f0*/ 	.word	0x00000000


	//----- nvinfo : EIATTR_CBANK_PARAM_SIZE
	.align		4
.L_41:
        /*03f4*/ 	.byte	0x03, 0x19
        /*03f6*/ 	.short	0x0470


	//----- nvinfo : EIATTR_PARAM_CBANK
	.align		4
        /*03f8*/ 	.byte	0x04, 0x0a
        /*03fa*/ 	.short	(.L_43 - .L_42)
	.align		4
.L_42:
        /*03fc*/ 	.word	index@(.nv.constant0._ZN7cutlass13device_kernelINS_4gemm6kernel13GemmUniversalIN4cute5tupleIJiiiiEEENS1_10collective13CollectiveMmaINS1_34MainloopSm90TmaGmmaWarpSpecializedILi10ENS5_IJNS4_1CILi1EEESB_SB_EEENS1_35KernelTmaWarpSpecializedCooperativeEEENS5_IJNSA_ILi192EEENSA_ILi160EEENSA_ILi32EEEEEENS_10bfloat16_tENS5_IJlSB_lEEESJ_SK_NS4_8TiledMMAINS4_8MMA_AtomIJNS4_4SM904GMMA27MMA_64x32x16_F32BF16BF16_SSILNSO_5MajorE0ELSQ_0ELNSO_7ScaleInE1ELSR_1EEEEEENS4_6LayoutINS5_IJNSA_ILi2EEESB_SB_EEENS5_IJSB_NSA_ILi0EEESX_EEEEENS5_IJNS4_10UnderscoreES10_S10_EEEEENS4_13SM90_TMA_LOADENS4_14ComposedLayoutINS4_7SwizzleILi2ELi4ELi3EEENS4_18smem_ptr_flag_bitsILi16EEENSU_INS5_IJNSA_ILi8EEESH_EEENS5_IJSH_SB_EEEEEEEvNS4_8identityES13_S1D_vS1E_EENS_8epilogue10collective6detail29Sm90TmaWarpSpecializedAdapterINS1H_15DefaultEpilogueISJ_SK_SK_NS1G_6thread17LinearCombinationISJ_Li1EffLNS1L_9ScaleType4KindE0ELNS_15FloatRoundStyleE2ESJ_EENS1_15EpilogueDefaultEEEEEvvEEEEvNT_6ParamsE)
        /*0400*/ 	.short	0x0210
        /*0402*/ 	.short	0x0470


	//----- nvinfo : EIATTR_SW_WAR
	.align		4
.L_43:
        /*0404*/ 	.byte	0x04, 0x36
        /*0406*/ 	.short	(.L_45 - .L_44)
.L_44:
        /*0408*/ 	.word	0x00000008
.L_45:


//--------------------- .nv.callgraph             --------------------------
	.section	.nv.callgraph,"",@"SHT_CUDA_CALLGRAPH"
	.align	4
	.sectionentsize	8
	.align		4
        /*0000*/ 	.word	0x00000000
	.align		4
        /*0004*/ 	.word	0xffffffff
	.align		4
        /*0008*/ 	.word	index@(_ZN7cutlass13device_kernelINS_4gemm6kernel13GemmUniversalIN4cute5tupleIJiiiiEEENS1_10collective13CollectiveMmaINS1_34MainloopSm90TmaGmmaWarpSpecializedILi10ENS5_IJNS4_1CILi1EEESB_SB_EEENS1_35KernelTmaWarpSpecializedCooperativeEEENS5_IJNSA_ILi192EEENSA_ILi160EEENSA_ILi32EEEEEENS_10bfloat16_tENS5_IJlSB_lEEESJ_SK_NS4_8TiledMMAINS4_8MMA_AtomIJNS4_4SM904GMMA27MMA_64x32x16_F32BF16BF16_SSILNSO_5MajorE0ELSQ_0ELNSO_7ScaleInE1ELSR_1EEEEEENS4_6LayoutINS5_IJNSA_ILi2EEESB_SB_EEENS5_IJSB_NSA_ILi0EEESX_EEEEENS5_IJNS4_10UnderscoreES10_S10_EEEEENS4_13SM90_TMA_LOADENS4_14ComposedLayoutINS4_7SwizzleILi2ELi4ELi3EEENS4_18smem_ptr_flag_bitsILi16EEENSU_INS5_IJNSA_ILi8EEESH_EEENS5_IJSH_SB_EEEEEEEvNS4_8identityES13_S1D_vS1E_EENS_8epilogue10collective6detail29Sm90TmaWarpSpecializedAdapterINS1H_15DefaultEpilogueISJ_SK_SK_NS1G_6thread17LinearCombinationISJ_Li1EffLNS1L_9ScaleType4KindE0ELNS_15FloatRoundStyleE2ESJ_EENS1_15EpilogueDefaultEEEEEvvEEEEvNT_6ParamsE)
	.align		4
        /*000c*/ 	.word	index@(__assertfail)
	.align		4
        /*0010*/ 	.word	0x00000000
	.align		4
        /*0014*/ 	.word	0xfffffffe
	.align		4
        /*0018*/ 	.word	0x00000000
	.align		4
        /*001c*/ 	.word	0xfffffffd
	.align		4
        /*0020*/ 	.word	0x00000000
	.align		4
        /*0024*/ 	.word	0xfffffffc


//--------------------- .nv.constant4             --------------------------
	.section	.nv.constant4,"a",@progbits
	.align	8
	.align		8
.nv.constant4:
        /*0000*/ 	.dword	__assertfail
	.align		8
        /*0008*/ 	.dword	__unnamed_1
	.align		8
        /*0010*/ 	.dword	_ZN39_INTERNAL_31a9d15e_4_k_cu_821243f7_99304cuda3std3__45__cpo5beginE
	.align		8
        /*0018*/ 	.dword	_ZN39_INTERNAL_31a9d15e_4_k_cu_821243f7_99304cuda3std3__45__cpo3endE
	.align		8
        /*0020*/ 	.dword	_ZN39_INTERNAL_31a9d15e_4_k_cu_821243f7_99304cuda3std3__45__cpo6cbeginE
	.align		8
        /*0028*/ 	.dword	_ZN39_INTERNAL_31a9d15e_4_k_cu_821243f7_99304cuda3std3__45__cpo4cendE
	.align		8
        /*0030*/ 	.dword	_ZN39_INTERNAL_31a9d15e_4_k_cu_821243f7_99304cuda3std3__441_GLOBAL__N__31a9d15e_4_k_cu_821243f7_99306ignoreE
	.align		8
        /*0038*/ 	.dword	_ZN39_INTERNAL_31a9d15e_4_k_cu_821243f7_99304cuda3std3__419piecewise_constructE
	.align		8
        /*0040*/ 	.dword	_ZN39_INTERNAL_31a9d15e_4_k_cu_821243f7_99304cuda3std3__48in_placeE
	.align		8
        /*0048*/ 	.dword	_ZN39_INTERNAL_31a9d15e_4_k_cu_821243f7_99304cuda3std6ranges3__45__cpo4swapE
	.align		8
        /*0050*/ 	.dword	_ZN39_INTERNAL_31a9d15e_4_k_cu_821243f7_99304cuda3std6ranges3__45__cpo9iter_moveE
	.align		8
        /*0058*/ 	.dword	_ZN39_INTERNAL_31a9d15e_4_k_cu_821243f7_99304cute7productE
	.align		8
        /*0060*/ 	.dword	_ZN39_INTERNAL_31a9d15e_4_k_cu_821243f7_99304cute1_E
	.align		8
        /*0068*/ 	.dword	$str$22
	.align		8
        /*0070*/ 	.dword	$str$23


//--------------------- .text._ZN7cutlass13device_kernelINS_4gemm6kernel13GemmUniversalIN4cute5tupleIJiiiiEEENS1_10collective13CollectiveMmaINS1_34MainloopSm90TmaGmmaWarpSpecializedILi10ENS5_IJNS4_1CILi1EEESB_SB_EEENS1_35KernelTmaWarpSpecializedCooperativeEEENS5_IJNSA_ILi192EEENSA_ILi160EEENSA_ILi32EEEEEENS_10bfloat16_tENS5_IJlSB_lEEESJ_SK_NS4_8TiledMMAINS4_8MMA_AtomIJNS4_4SM904GMMA27MMA_64x32x16_F32BF16BF16_SSILNSO_5MajorE0ELSQ_0ELNSO_7ScaleInE1ELSR_1EEEEEENS4_6LayoutINS5_IJNSA_ILi2EEESB_SB_EEENS5_IJSB_NSA_ILi0EEESX_EEEEENS5_IJNS4_10UnderscoreES10_S10_EEEEENS4_13SM90_TMA_LOADENS4_14ComposedLayoutINS4_7SwizzleILi2ELi4ELi3EEENS4_18smem_ptr_flag_bitsILi16EEENSU_INS5_IJNSA_ILi8EEESH_EEENS5_IJSH_SB_EEEEEEEvNS4_8identityES13_S1D_vS1E_EENS_8epilogue10collective6detail29Sm90TmaWarpSpecializedAdapterINS1H_15DefaultEpilogueISJ_SK_SK_NS1G_6thread17LinearCombinationISJ_Li1EffLNS1L_9ScaleType4KindE0ELNS_15FloatRoundStyleE2ESJ_EENS1_15EpilogueDefaultEEEEEvvEEEEvNT_6ParamsE --------------------------
	.section	.text._ZN7cutlass13device_kernelINS_4gemm6kernel13GemmUniversalIN4cute5tupleIJiiiiEEENS1_10collective13CollectiveMmaINS1_34MainloopSm90TmaGmmaWarpSpecializedILi10ENS5_IJNS4_1CILi1EEESB_SB_EEENS1_35KernelTmaWarpSpecializedCooperativeEEENS5_IJNSA_ILi192EEENSA_ILi160EEENSA_ILi32EEEEEENS_10bfloat16_tENS5_IJlSB_lEEESJ_SK_NS4_8TiledMMAINS4_8MMA_AtomIJNS4_4SM904GMMA27MMA_64x32x16_F32BF16BF16_SSILNSO_5MajorE0ELSQ_0ELNSO_7ScaleInE1ELSR_1EEEEEENS4_6LayoutINS5_IJNSA_ILi2EEESB_SB_EEENS5_IJSB_NSA_ILi0EEESX_EEEEENS5_IJNS4_10UnderscoreES10_S10_EEEEENS4_13SM90_TMA_LOADENS4_14ComposedLayoutINS4_7SwizzleILi2ELi4ELi3EEENS4_18smem_ptr_flag_bitsILi16EEENSU_INS5_IJNSA_ILi8EEESH_EEENS5_IJSH_SB_EEEEEEEvNS4_8identityES13_S1D_vS1E_EENS_8epilogue10collective6detail29Sm90TmaWarpSpecializedAdapterINS1H_15DefaultEpilogueISJ_SK_SK_NS1G_6thread17LinearCombinationISJ_Li1EffLNS1L_9ScaleType4KindE0ELNS_15FloatRoundStyleE2ESJ_EENS1_15EpilogueDefaultEEEEEvvEEEEvNT_6ParamsE,"ax",@progbits
	.align	128
.text._ZN7cutlass13device_kernelINS_4gemm6kernel13GemmUniversalIN4cute5tupleIJiiiiEEENS1_10collective13CollectiveMmaINS1_34MainloopSm90TmaGmmaWarpSpecializedILi10ENS5_IJNS4_1CILi1EEESB_SB_EEENS1_35KernelTmaWarpSpecializedCooperativeEEENS5_IJNSA_ILi192EEENSA_ILi160EEENSA_ILi32EEEEEENS_10bfloat16_tENS5_IJlSB_lEEESJ_SK_NS4_8TiledMMAINS4_8MMA_AtomIJNS4_4SM904GMMA27MMA_64x32x16_F32BF16BF16_SSILNSO_5MajorE0ELSQ_0ELNSO_7ScaleInE1ELSR_1EEEEEENS4_6LayoutINS5_IJNSA_ILi2EEESB_SB_EEENS5_IJSB_NSA_ILi0EEESX_EEEEENS5_IJNS4_10UnderscoreES10_S10_EEEEENS4_13SM90_TMA_LOADENS4_14ComposedLayoutINS4_7SwizzleILi2ELi4ELi3EEENS4_18smem_ptr_flag_bitsILi16EEENSU_INS5_IJNSA_ILi8EEESH_EEENS5_IJSH_SB_EEEEEEEvNS4_8identityES13_S1D_vS1E_EENS_8epilogue10collective6detail29Sm90TmaWarpSpecializedAdapterINS1H_15DefaultEpilogueISJ_SK_SK_NS1G_6thread17LinearCombinationISJ_Li1EffLNS1L_9ScaleType4KindE0ELNS_15FloatRoundStyleE2ESJ_EENS1_15EpilogueDefaultEEEEEvvEEEEvNT_6ParamsE:
        .type           _ZN7cutlass13device_kernelINS_4gemm6kernel13GemmUniversalIN4cute5tupleIJiiiiEEENS1_10collective13CollectiveMmaINS1_34MainloopSm90TmaGmmaWarpSpecializedILi10ENS5_IJNS4_1CILi1EEESB_SB_EEENS1_35KernelTmaWarpSpecializedCooperativeEEENS5_IJNSA_ILi192EEENSA_ILi160EEENSA_ILi32EEEEEENS_10bfloat16_tENS5_IJlSB_lEEESJ_SK_NS4_8TiledMMAINS4_8MMA_AtomIJNS4_4SM904GMMA27MMA_64x32x16_F32BF16BF16_SSILNSO_5MajorE0ELSQ_0ELNSO_7ScaleInE1ELSR_1EEEEEENS4_6LayoutINS5_IJNSA_ILi2EEESB_SB_EEENS5_IJSB_NSA_ILi0EEESX_EEEEENS5_IJNS4_10UnderscoreES10_S10_EEEEENS4_13SM90_TMA_LOADENS4_14ComposedLayoutINS4_7SwizzleILi2ELi4ELi3EEENS4_18smem_ptr_flag_bitsILi16EEENSU_INS5_IJNSA_ILi8EEESH_EEENS5_IJSH_SB_EEEEEEEvNS4_8identityES13_S1D_vS1E_EENS_8epilogue10collective6detail29Sm90TmaWarpSpecializedAdapterINS1H_15DefaultEpilogueISJ_SK_SK_NS1G_6thread17LinearCombinationISJ_Li1EffLNS1L_9ScaleType4KindE0ELNS_15FloatRoundStyleE2ESJ_EENS1_15EpilogueDefaultEEEEEvvEEEEvNT_6ParamsE,@function
        .size           _ZN7cutlass13device_kernelINS_4gemm6kernel13GemmUniversalIN4cute5tupleIJiiiiEEENS1_10collective13CollectiveMmaINS1_34MainloopSm90TmaGmmaWarpSpecializedILi10ENS5_IJNS4_1CILi1EEESB_SB_EEENS1_35KernelTmaWarpSpecializedCooperativeEEENS5_IJNSA_ILi192EEENSA_ILi160EEENSA_ILi32EEEEEENS_10bfloat16_tENS5_IJlSB_lEEESJ_SK_NS4_8TiledMMAINS4_8MMA_AtomIJNS4_4SM904GMMA27MMA_64x32x16_F32BF16BF16_SSILNSO_5MajorE0ELSQ_0ELNSO_7ScaleInE1ELSR_1EEEEEENS4_6LayoutINS5_IJNSA_ILi2EEESB_SB_EEENS5_IJSB_NSA_ILi0EEESX_EEEEENS5_IJNS4_10UnderscoreES10_S10_EEEEENS4_13SM90_TMA_LOADENS4_14ComposedLayoutINS4_7SwizzleILi2ELi4ELi3EEENS4_18smem_ptr_flag_bitsILi16EEENSU_INS5_IJNSA_ILi8EEESH_EEENS5_IJSH_SB_EEEEEEEvNS4_8identityES13_S1D_vS1E_EENS_8epilogue10collective6detail29Sm90TmaWarpSpecializedAdapterINS1H_15DefaultEpilogueISJ_SK_SK_NS1G_6thread17LinearCombinationISJ_Li1EffLNS1L_9ScaleType4KindE0ELNS_15FloatRoundStyleE2ESJ_EENS1_15EpilogueDefaultEEEEEvvEEEEvNT_6ParamsE,(.L_x_397 - _ZN7cutlass13device_kernelINS_4gemm6kernel13GemmUniversalIN4cute5tupleIJiiiiEEENS1_10collective13CollectiveMmaINS1_34MainloopSm90TmaGmmaWarpSpecializedILi10ENS5_IJNS4_1CILi1EEESB_SB_EEENS1_35KernelTmaWarpSpecializedCooperativeEEENS5_IJNSA_ILi192EEENSA_ILi160EEENSA_ILi32EEEEEENS_10bfloat16_tENS5_IJlSB_lEEESJ_SK_NS4_8TiledMMAINS4_8MMA_AtomIJNS4_4SM904GMMA27MMA_64x32x16_F32BF16BF16_SSILNSO_5MajorE0ELSQ_0ELNSO_7ScaleInE1ELSR_1EEEEEENS4_6LayoutINS5_IJNSA_ILi2EEESB_SB_EEENS5_IJSB_NSA_ILi0EEESX_EEEEENS5_IJNS4_10UnderscoreES10_S10_EEEEENS4_13SM90_TMA_LOADENS4_14ComposedLayoutINS4_7SwizzleILi2ELi4ELi3EEENS4_18smem_ptr_flag_bitsILi16EEENSU_INS5_IJNSA_ILi8EEESH_EEENS5_IJSH_SB_EEEEEEEvNS4_8identityES13_S1D_vS1E_EENS_8epilogue10collective6detail29Sm90TmaWarpSpecializedAdapterINS1H_15DefaultEpilogueISJ_SK_SK_NS1G_6thread17LinearCombinationISJ_Li1EffLNS1L_9ScaleType4KindE0ELNS_15FloatRoundStyleE2ESJ_EENS1_15EpilogueDefaultEEEEEvvEEEEvNT_6ParamsE)
        .other          _ZN7cutlass13device_kernelINS_4gemm6kernel13GemmUniversalIN4cute5tupleIJiiiiEEENS1_10collective13CollectiveMmaINS1_34MainloopSm90TmaGmmaWarpSpecializedILi10ENS5_IJNS4_1CILi1EEESB_SB_EEENS1_35KernelTmaWarpSpecializedCooperativeEEENS5_IJNSA_ILi192EEENSA_ILi160EEENSA_ILi32EEEEEENS_10bfloat16_tENS5_IJlSB_lEEESJ_SK_NS4_8TiledMMAINS4_8MMA_AtomIJNS4_4SM904GMMA27MMA_64x32x16_F32BF16BF16_SSILNSO_5MajorE0ELSQ_0ELNSO_7ScaleInE1ELSR_1EEEEEENS4_6LayoutINS5_IJNSA_ILi2EEESB_SB_EEENS5_IJSB_NSA_ILi0EEESX_EEEEENS5_IJNS4_10UnderscoreES10_S10_EEEEENS4_13SM90_TMA_LOADENS4_14ComposedLayoutINS4_7SwizzleILi2ELi4ELi3EEENS4_18smem_ptr_flag_bitsILi16EEENSU_INS5_IJNSA_ILi8EEESH_EEENS5_IJSH_SB_EEEEEEEvNS4_8identityES13_S1D_vS1E_EENS_8epilogue10collective6detail29Sm90TmaWarpSpecializedAdapterINS1H_15DefaultEpilogueISJ_SK_SK_NS1G_6thread17LinearCombinationISJ_Li1EffLNS1L_9ScaleType4KindE0ELNS_15FloatRoundStyleE2ESJ_EENS1_15EpilogueDefaultEEEEEvvEEEEvNT_6ParamsE,@"STO_CUDA_ENTRY STV_DEFAULT"
_ZN7cutlass13device_kernelINS_4gemm6kernel13GemmUniversalIN4cute5tupleIJiiiiEEENS1_10collective13CollectiveMmaINS1_34MainloopSm90TmaGmmaWarpSpecializedILi10ENS5_IJNS4_1CILi1EEESB_SB_EEENS1_35KernelTmaWarpSpecializedCooperativeEEENS5_IJNSA_ILi192EEENSA_ILi160EEENSA_ILi32EEEEEENS_10bfloat16_tENS5_IJlSB_lEEESJ_SK_NS4_8TiledMMAINS4_8MMA_AtomIJNS4_4SM904GMMA27MMA_64x32x16_F32BF16BF16_SSILNSO_5MajorE0ELSQ_0ELNSO_7ScaleInE1ELSR_1EEEEEENS4_6LayoutINS5_IJNSA_ILi2EEESB_SB_EEENS5_IJSB_NSA_ILi0EEESX_EEEEENS5_IJNS4_10UnderscoreES10_S10_EEEEENS4_13SM90_TMA_LOADENS4_14ComposedLayoutINS4_7SwizzleILi2ELi4ELi3EEENS4_18smem_ptr_flag_bitsILi16EEENSU_INS5_IJNSA_ILi8EEESH_EEENS5_IJSH_SB_EEEEEEEvNS4_8identityES13_S1D_vS1E_EENS_8epilogue10collective6detail29Sm90TmaWarpSpecializedAdapterINS1H_15DefaultEpilogueISJ_SK_SK_NS1G_6thread17LinearCombinationISJ_Li1EffLNS1L_9ScaleType4KindE0ELNS_15FloatRoundStyleE2ESJ_EENS1_15EpilogueDefaultEEEEEvvEEEEvNT_6ParamsE:
[----:B------:R-:W0:Y:S01]  /*0000*/  LDC R1, c[0x0][0x28] ;  /* 0x00000a00ff017b82 */ /* 0x000e220000000800 */
[----:B------:R-:W1:Y:S01]  /*0010*/  S2R R2, SR_TID.X ;  /* 0x0000000000027919 */ /* 0x000e620000002100 */
[----:B------:R-:W-:Y:S01]  /*0020*/  ELECT P0, URZ, PT ;  /* 0x00000000003f782f */ /* 0x000fe20003800000 */
[----:B------:R-:W-:Y:S01]  /*0030*/  BSSY B0, `(.L_x_0) ;  /* 0x000000f000007945 */ /* 0x000fe20003800000 */
[--C-:B-1----:R-:W-:Y:S02]  /*0040*/  SHF.R.U32.HI R0, RZ, 0x5, R2.reuse ;  /* 0x00000005ff007819 */ /* 0x102fe40000011602 */
[----:B------:R-:W-:-:S03]  /*0050*/  SHF.R.U32.HI R2, RZ, 0x7, R2 ;  /* 0x00000007ff027819 */ /* 0x000fc60000011602 */
[----:B------:R-:W1:Y:S04]  /*0060*/  SHFL.IDX PT, R5, R0, RZ, 0x1f ;  /* 0x00001fff00057589 */ /* 0x000e6800000e0000 */
[----:B------:R2:W3:Y:S01]  /*0070*/  SHFL.IDX PT, R10, R2, RZ, 0x1f ;  /* 0x00001fff020a7589 */ /* 0x0004e200000e0000 */
[----:B-1----:R-:W-:-:S13]  /*0080*/  ISETP.NE.OR P0, PT, R5, RZ, !P0 ;  /* 0x000000ff0500720c */ /* 0x002fda0004705670 */
[----:B0-23--:R-:W-:Y:S05]  /*0090*/  @P0 BRA `(.L_x_1) ;  /* 0x0000000000200947 */ /* 0x00dfea0003800000 */
[----:B------:R-:W-:Y:S02]  /*00a0*/  ULDC.64 UR4, c[0x0][0x198] ;  /* 0x0000660000047ab9 */ /* 0x000fe40000000a00 */
[----:B------:R-:W-:Y:S02]  /*00b0*/  UIADD3 UR6, UP0, UR4, 0xf0, URZ ;  /* 0x000000f004067890 */ /* 0x000fe4000ff1e03f */
[----:B------:R-:W-:Y:S02]  /*00c0*/  UIADD3 UR4, UP1, UR4, 0x1f0, URZ ;  /* 0x000001f004047890 */ /* 0x000fe4000ff3e03f */
[----:B------:R-:W-:Y:S02]  /*00d0*/  UIADD3.X UR7, URZ, UR5, URZ, UP0, !UPT ;  /* 0x000000053f077290 */ /* 0x000fe400087fe43f */
[----:B------:R-:W-:-:S07]  /*00e0*/  UIADD3.X UR5, URZ, UR5, URZ, UP1, !UPT ;  /* 0x000000053f057290 */ /* 0x000fce0008ffe43f */
[----:B------:R0:W-:Y:S02]  /*00f0*/  UTMACCTL.PF [UR6] ;  /* 0x00000000060079b9 */ /* 0x0001e40008040000 */
[----:B------:R0:W-:Y:S02]  /*0100*/  UTMACCTL.PF [UR4] ;  /* 0x00000000040079b9 */ /* 0x0001e40008040000 */
[----:B0-----:R-:W-:Y:S01]  /*0110*/  NOP ;  /* 0x0000000000007918 */ /* 0x001fe20000000000 */
.L_x_1:
[----:B------:R-:W-:Y:S05]  /*0120*/  BSYNC B0 ;  /* 0x0000000000007941 */ /* 0x000fea0003800000 */
.L_x_0:
[----:B------:R-:W0:Y:S02]  /*0130*/  SHFL.IDX PT, R2, R0, RZ, 0x1f ;  /* 0x00001fff00027589 */ /* 0x000e2400000e0000 */
[----:B0-----:R-:W-:-:S13]  /*0140*/  ISETP.NE.AND P0, PT, R2, RZ, PT ;  /* 0x000000ff0200720c */ /* 0x001fda0003f05270 */
[----:B------:R-:W-:Y:S05]  /*0150*/  @P0 BRA `(.L_x_2) ;  /* 0x0000000000940947 */ /* 0x000fea0003800000 */
[----:B------:R-:W-:Y:S01]  /*0160*/  ELECT P0, URZ, PT ;  /* 0x00000000003f782f */ /* 0x000fe20003800000 */
[----:B------:R-:W-:-:S12]  /*0170*/  BSSY B0, `(.L_x_2) ;  /* 0x0000023000007945 */ /* 0x000fd80003800000 */
[----:B------:R-:W-:Y:S05]  /*0180*/  @!P0 BRA `(.L_x_3) ;  /* 0x0000000000848947 */ /* 0x000fea0003800000 */
[----:B------:R-:W0:Y:S01]  /*0190*/  S2UR UR8, SR_CgaCtaId ;  /* 0x00000000000879c3 */ /* 0x000e220000008800 */
[----:B------:R-:W-:Y:S01]  /*01a0*/  UMOV UR4, 0x400 ;  /* 0x0000040000047882 */ /* 0x000fe20000000000 */
[----:B------:R-:W-:Y:S01]  /*01b0*/  UMOV UR5, 0x1 ;  /* 0x0000000100057882 */ /* 0x000fe20000000000 */
[----:B------:R-:W-:Y:S02]  /*01c0*/  UMOV UR6, 0x100 ;  /* 0x0000010000067882 */ /* 0x000fe40000000000 */
[----:B------:R-:W-:-:S04]  /*01d0*/  UIADD3 UR6, -UR6, 0x100000, URZ ;  /* 0x0010000006067890 */ /* 0x000fc8000fffe13f */
[----:B------:R-:W-:Y:S02]  /*01e0*/  USHF.L.U32 UR7, UR6, 0xb, URZ ;  /* 0x0000000b06077899 */ /* 0x000fe4000800063f */
[----:B------:R-:W-:Y:S02]  /*01f0*/  USHF.L.U32 UR6, UR6, 0x1, URZ ;  /* 0x0000000106067899 */ /* 0x000fe4000800063f */
[----:B0-----:R-:W-:Y:S02]  /*0200*/  ULEA UR8, UR8, UR4, 0x18 ;  /* 0x0000000408087291 */ /* 0x001fe4000f8ec03f */
[----:B------:R-:W-:-:S04]  /*0210*/  UIADD3 UR4, -UR5, 0x100000, URZ ;  /* 0x0010000005047890 */ /* 0x000fc8000fffe13f */
[----:B------:R-:W-:Y:S02]  /*0220*/  USHF.L.U32 UR5, UR4, 0xb, URZ ;  /* 0x0000000b04057899 */ /* 0x000fe4000800063f */
[----:B------:R-:W-:Y:S01]  /*0230*/  USHF.L.U32 UR4, UR4, 0x1, URZ ;  /* 0x0000000104047899 */ /* 0x000fe2000800063f */
[----:B------:R-:W0:Y:S11]  /*0240*/  FENCE.VIEW.ASYNC.S ;  /* 0x00000000000073c6 */ /* 0x000e360000000000 */
[----:B0-----:R0:W1:Y:S01]  /*0250*/  SYNCS.EXCH.64 URZ, [UR8], UR4 ;  /* 0x00000004083f75b2 */ /* 0x0010620008000100 */
[----:B------:R0:W2:Y:S01]  /*0260*/  SYNCS.EXCH.64 URZ, [UR8+0x50], UR6 ;  /* 0x00005006083f75b2 */ /* 0x0000a20008000100 */
[----:B------:R0:W3:Y:S01]  /*0270*/  SYNCS.EXCH.64 URZ, [UR8+0x8], UR4 ;  /* 0x00000804083f75b2 */ /* 0x0000e20008000100 */
[----:B------:R0:W4:Y:S01]  /*0280*/  SYNCS.EXCH.64 URZ, [UR8+0x58], UR6 ;  /* 0x00005806083f75b2 */ /* 0x0001220008000100 */
[----:B------:R0:W0:Y:S01]  /*0290*/  SYNCS.EXCH.64 URZ, [UR8+0x10], UR4 ;  /* 0x00001004083f75b2 */ /* 0x0000220008000100 */
        /* <DEDUP_REMOVED lines=15> */
[----:B------:R-:W-:Y:S01]  /*0390*/  NOP ;  /* 0x0000000000007918 */ /* 0x000fe20000000000 */
.L_x_3:
[----:B0-----:R-:W-:Y:S05]  /*03a0*/  BSYNC B0 ;  /* 0x0000000000007941 */ /* 0x001fea0003800000 */
.L_x_2:
[----:B------:R-:W0:Y:S01]  /*03b0*/  SHFL.IDX PT, R0, R0, RZ, 0x1f ;  /* 0x00001fff00007589 */ /* 0x000e2200000e0000 */
[----:B------:R-:W-:Y:S01]  /*03c0*/  ELECT P0, URZ, PT ;  /* 0x00000000003f782f */ /* 0x000fe20003800000 */
[----:B------:R-:W5:Y:S01]  /*03d0*/  LDC R4, c[0x0][0x65c] ;  /* 0x00019700ff047b82 */ /* 0x000f620000000800 */
[----:B------:R-:W-:Y:S01]  /*03e0*/  SHF.R.S32.HI R6, RZ, 0x1f, R5 ;  /* 0x0000001fff067819 */ /* 0x000fe20000011405 */
[----:B------:R-:W1:Y:S01]  /*03f0*/  S2R R3, SR_CTAID.Y ;  /* 0x0000000000037919 */ /* 0x000e620000002600 */
[----:B------:R-:W-:Y:S01]  /*0400*/  UMOV UR4, 0x20 ;  /* 0x0000002000047882 */ /* 0x000fe20000000000 */
[----:B------:R-:W-:Y:S01]  /*0410*/  ISETP.NE.AND P2, PT, R10, RZ, PT ;  /* 0x000000ff0a00720c */ /* 0x000fe20003f45270 */
[----:B------:R-:W-:Y:S01]  /*0420*/  NOP ;  /* 0x0000000000007918 */ /* 0x000fe20000000000 */
[----:B------:R-:W-:Y:S01]  /*0430*/  LEA.HI R6, R6, R5, RZ, 0x2 ;  /* 0x0000000506067211 */ /* 0x000fe200078f10ff */
[----:B------:R-:W-:Y:S01]  /*0440*/  NOP ;  /* 0x0000000000007918 */ /* 0x000fe20000000000 */
[----:B------:R-:W-:-:S02]  /*0450*/  LOP3.LUT R2, R2, 0xfffffff7, RZ, 0xc0, !PT ;  /* 0xfffffff702027812 */ /* 0x000fc400078ec0ff */
[----:B0-----:R-:W-:Y:S02]  /*0460*/  ISETP.NE.OR P0, PT, R0, RZ, !P0 ;  /* 0x000000ff0000720c */ /* 0x001fe40004705670 */
[----:B-----5:R-:W-:Y:S02]  /*0470*/  ISETP.NE.AND P3, PT, R4, 0x1, PT ;  /* 0x000000010400780c */ /* 0x020fe40003f65270 */
[----:B------:R-:W0:Y:S01]  /*0480*/  S2R R4, SR_CTAID.X ;  /* 0x0000000000047919 */ /* 0x000e220000002500 */
[----:B------:R-:W-:-:S05]  /*0490*/  LOP3.LUT R0, R6, 0xfffffffc, RZ, 0xc0, !PT ;  /* 0xfffffffc06007812 */ /* 0x000fca00078ec0ff */
[----:B------:R-:W-:Y:S02]  /*04a0*/  IMAD.IADD R0, R5, 0x1, -R0 ;  /* 0x0000000105007824 */ /* 0x000fe400078e0a00 */
[----:B------:R-:W-:Y:S01]  /*04b0*/  IMAD.MOV.U32 R5, RZ, RZ, RZ ;  /* 0x000000ffff057224 */ /* 0x000fe200078e00ff */
[----:B------:R-:W-:Y:S01]  /*04c0*/  VOTEU.ALL UP0, P0 ;  /* 0x00000000003f7886 */ /* 0x000fe20000000000 */
[----:B------:R-:W-:Y:S01]  /*04d0*/  VOTEU.ALL UP1, P0 ;  /* 0x00000000003f7886 */ /* 0x000fe20000020000 */
[----:B------:R-:W0:Y:S01]  /*04e0*/  @P3 LDC R9, c[0x0][0x10] ;  /* 0x00000400ff093b82 */ /* 0x000e220000000800 */
[----:B-1----:R-:W-:Y:S01]  /*04f0*/  @P3 IMAD.MOV.U32 R6, RZ, RZ, R3 ;  /* 0x000000ffff063224 */ /* 0x002fe200078e0003 */
[----:B------:R-:W-:Y:S01]  /*0500*/  @P3 LOP3.LUT R2, R2, 0x8, RZ, 0xfc, !PT ;  /* 0x0000000802023812 */ /* 0x000fe200078efcff */
[----:B------:R-:W-:Y:S01]  /*0510*/  @!UP0 UMOV UR6, 0x400 ;  /* 0x0000040000068882 */ /* 0x000fe20000000000 */
[----:B------:R-:W-:-:S04]  /*0520*/  @!UP0 UIADD3 UR4, -UR4, 0x100000, URZ ;  /* 0x0010000004048890 */ /* 0x000fc8000fffe13f */
[----:B------:R-:W-:Y:S02]  /*0530*/  @!UP0 USHF.L.U32 UR5, UR4, 0xb, URZ ;  /* 0x0000000b04058899 */ /* 0x000fe4000800063f */
[----:B------:R-:W-:Y:S01]  /*0540*/  @!UP0 USHF.L.U32 UR4, UR4, 0x1, URZ ;  /* 0x0000000104048899 */ /* 0x000fe2000800063f */
[----:B------:R-:W-:Y:S02]  /*0550*/  @P3 IMAD.MOV.U32 R7, RZ, RZ, RZ ;  /* 0x000000ffff073224 */ /* 0x000fe400078e00ff */
[----:B------:R-:W-:Y:S01]  /*0560*/  @P3 IMAD.MOV.U32 R13, RZ, RZ, RZ ;  /* 0x000000ffff0d3224 */ /* 0x000fe200078e00ff */
[----:B------:R-:W1:Y:S08]  /*0570*/  @!UP0 S2UR UR7, SR_CgaCtaId ;  /* 0x00000000000789c3 */ /* 0x000e700000008800 */
[----:B------:R-:W5:Y:S01]  /*0580*/  @!P3 LDC R11, c[0x0][0xc] ;  /* 0x00000300ff0bbb82 */ /* 0x000f620000000800 */
[----:B0-----:R-:W-:-:S04]  /*0590*/  @P3 IMAD.WIDE.U32 R8, R4, R9, R6 ;  /* 0x0000000904083225 */ /* 0x001fc800078e0006 */
[----:B------:R-:W-:Y:S02]  /*05a0*/  @P3 IMAD.MOV.U32 R19, RZ, RZ, R8 ;  /* 0x000000ffff133224 */ /* 0x000fe400078e0008 */
[----:B------:R-:W-:Y:S01]  /*05b0*/  @P3 IMAD.IADD R18, R9, 0x1, R13 ;  /* 0x0000000109123824 */ /* 0x000fe200078e020d */
[----:B-1----:R-:W-:Y:S01]  /*05c0*/  @!UP0 ULEA UR6, UR7, UR6, 0x18 ;  /* 0x0000000607068291 */ /* 0x002fe2000f8ec03f */
[----:B------:R-:W-:Y:S01]  /*05d0*/  VOTEU.ALL UP0, P0 ;  /* 0x00000000003f7886 */ /* 0x000fe20000000000 */
[----:B------:R-:W-:-:S04]  /*05e0*/  ISETP.NE.AND P0, PT, R0, 0x3, PT ;  /* 0x000000030000780c */ /* 0x000fc80003f05270 */
[----:B------:R-:W-:Y:S01]  /*05f0*/  ISETP.EQ.OR P0, PT, R0, RZ, !P0 ;  /* 0x000000ff0000720c */ /* 0x000fe20004702670 */
[----:B-----5:R-:W-:-:S03]  /*0600*/  @!P3 IMAD.WIDE.U32 R6, R11, R3, R4 ;  /* 0x000000030b06b225 */ /* 0x020fc600078e0004 */
[C---:B------:R-:W-:Y:S01]  /*0610*/  ISETP.EQ.AND P0, PT, R10.reuse, RZ, P0 ;  /* 0x000000ff0a00720c */ /* 0x040fe20000702270 */
[----:B------:R-:W-:Y:S01]  /*0620*/  VIADD R10, R10, 0xffffffff ;  /* 0xffffffff0a0a7836 */ /* 0x000fe20000000000 */
[----:B------:R-:W0:Y:S02]  /*0630*/  FENCE.VIEW.ASYNC.S ;  /* 0x00000000000073c6 */ /* 0x000e240000000000 */
[----:B0-----:R0:W2:Y:S01]  /*0640*/  @!UP0 SYNCS.EXCH.64 URZ, [UR6+0xb0], UR4 ;  /* 0x0000b004063f85b2 */ /* 0x0010a20008000100 */
[----:B------:R-:W-:Y:S01]  /*0650*/  @!P3 IMAD.MOV.U32 R19, RZ, RZ, R6 ;  /* 0x000000ffff13b224 */ /* 0x000fe200078e0006 */
[----:B------:R-:W-:Y:S01]  /*0660*/  SEL R16, RZ, 0x1, !P0 ;  /* 0x00000001ff107807 */ /* 0x000fe20004000000 */
[----:B------:R-:W-:Y:S01]  /*0670*/  @!P3 IMAD.MOV.U32 R18, RZ, RZ, R7 ;  /* 0x000000ffff12b224 */ /* 0x000fe200078e0007 */
[----:B------:R-:W-:-:S04]  /*0680*/  ISETP.GE.U32.AND P1, PT, R10, 0x2, PT ;  /* 0x000000020a00780c */ /* 0x000fc80003f26070 */
[----:B------:R-:W-:Y:S01]  /*0690*/  SEL R16, R16, 0x2, P1 ;  /* 0x0000000210107807 */ /* 0x000fe20000800000 */
[----:B------:R0:W2:Y:S01]  /*06a0*/  @!UP1 SYNCS.EXCH.64 URZ, [UR6+0xb8], UR4 ;  /* 0x0000b804063f95b2 */ /* 0x0000a20008000100 */
[----:B------:R-:W-:Y:S01]  /*06b0*/  NOP ;  /* 0x0000000000007918 */ /* 0x000fe20000000000 */
[----:B--234-:R-:W-:Y:S06]  /*06c0*/  BAR.SYNC.DEFER_BLOCKING 0x0 ;  /* 0x0000000000007b1d */ /* 0x01cfec0000010000 */
[----:B------:R-:W-:Y:S05]  /*06d0*/  @!P2 BRA `(.L_x_4) ;  /* 0x000000c40054a947 */ /* 0x000fea0003800000 */
[----:B------:R-:W-:-:S13]  /*06e0*/  ISETP.GT.U32.AND P0, PT, R10, 0x1, PT ;  /* 0x000000010a00780c */ /* 0x000fda0003f04070 */
[----:B0-----:R-:W-:Y:S05]  /*06f0*/  @P0 EXIT ;  /* 0x000000000000094d */ /* 0x001fea0003800000 */
[----:B------:R-:W-:Y:S01]  /*0700*/  ULDC.64 UR4, c[0x0][0x650] ;  /* 0x0001940000047ab9 */ /* 0x000fe20000000a00 */
[----:B------:R-:W-:Y:S01]  /*0710*/  PRMT R0, RZ, 0x7610, R0 ;  /* 0x00007610ff007816 */ /* 0x000fe20000000000 */
[----:B------:R-:W-:Y:S01]  /*0720*/  IMAD.MOV.U32 R22, RZ, RZ, -0x1 ;  /* 0xffffffffff167424 */ /* 0x000fe200078e00ff */
[----:B------:R-:W-:Y:S01]  /*0730*/  ISETP.GE.U32.AND P0, PT, R19, UR4, PT ;  /* 0x0000000413007c0c */ /* 0x000fe2000bf06070 */
[----:B------:R-:W-:Y:S02]  /*0740*/  IMAD.MOV.U32 R23, RZ, RZ, -0x1 ;  /* 0xffffffffff177424 */ /* 0x000fe400078e00ff */
[----:B------:R-:W-:Y:S01]  /*0750*/  IMAD.MOV.U32 R17, RZ, RZ, -0x1 ;  /* 0xffffffffff117424 */ /* 0x000fe200078e00ff */
[----:B------:R-:W-:-:S13]  /*0760*/  ISETP.GE.U32.AND.EX P0, PT, R18, UR5, PT, P0 ;  /* 0x0000000512007c0c */ /* 0x000fda000bf06100 */
[----:B------:R-:W-:Y:S05]  /*0770*/  @P0 BRA `(.L_x_5) ;  /* 0x0000000400600947 */ /* 0x000fea0003800000 */
[----:B------:R-:W0:Y:S01]  /*0780*/  LDC.64 R14, c[0x0][0x628] ;  /* 0x00018a00ff0e7b82 */ /* 0x000e220000000a00 */
[----:B------:R-:W-:Y:S02]  /*0790*/  IMAD.MOV.U32 R6, RZ, RZ, R19 ;  /* 0x000000ffff067224 */ /* 0x000fe400078e0013 */
[----:B------:R-:W-:-:S05]  /*07a0*/  IMAD.MOV.U32 R7, RZ, RZ, R18 ;  /* 0x000000ffff077224 */ /* 0x000fca00078e0012 */
[----:B------:R-:W1:Y:S08]  /*07b0*/  LDC R12, c[0x0][0x630] ;  /* 0x00018c00ff0c7b82 */ /* 0x000e700000000800 */
[----:B------:R-:W2:Y:S01]  /*07c0*/  LDC.64 R20, c[0x0][0x620] ;  /* 0x00018800ff147b82 */ /* 0x000ea20000000a00 */
[----:B0-----:R-:W-:-:S04]  /*07d0*/  ISETP.NE.U32.AND P0, PT, R14, RZ, PT ;  /* 0x000000ff0e00720c */ /* 0x001fc80003f05070 */
[----:B------:R-:W-:-:S13]  /*07e0*/  ISETP.NE.AND.EX P0, PT, R15, RZ, PT, P0 ;  /* 0x000000ff0f00720c */ /* 0x000fda0003f05300 */
[----:B-12---:R-:W-:Y:S05]  /*07f0*/  @!P0 BRA `(.L_x_6) ;  /* 0x0000000000288947 */ /* 0x006fea0003800000 */
[----:B------:R-:W0:Y:S02]  /*0800*/  LDC R0, c[0x0][0x634] ;  /* 0x00018d00ff007b82 */ /* 0x000e240000000800 */
[----:B0-----:R-:W-:-:S05]  /*0810*/  IADD3 R11, P0, R19, R0, RZ ;  /* 0x00000000130b7210 */ /* 0x001fca0007f1e0ff */
[----:B------:R-:W-:-:S04]  /*0820*/  IMAD.X R13, RZ, RZ, R18, P0 ;  /* 0x000000ffff0d7224 */ /* 0x000fc800000e0612 */
[----:B------:R-:W-:-:S04]  /*0830*/  IMAD.WIDE.U32 R6, R13, R14, RZ ;  /* 0x0000000e0d067225 */ /* 0x000fc800078e00ff */
[----:B------:R-:W-:-:S04]  /*0840*/  IMAD.WIDE.U32 R8, P0, R11, R15, R6 ;  /* 0x0000000f0b087225 */ /* 0x000fc80007800006 */
[----:B------:R-:W-:-:S04]  /*0850*/  IMAD.WIDE.U32 R6, R11, R14, RZ ;  /* 0x0000000e0b067225 */ /* 0x000fc800078e00ff */
[----:B------:R-:W-:Y:S01]  /*0860*/  IMAD.X R11, RZ, RZ, RZ, P0 ;  /* 0x000000ffff0b7224 */ /* 0x000fe200000e06ff */
[----:B------:R-:W-:Y:S01]  /*0870*/  IADD3 RZ, P0, R7, R8, RZ ;  /* 0x0000000807ff7210 */ /* 0x000fe20007f1e0ff */
[----:B------:R-:W-:-:S04]  /*0880*/  IMAD.MOV.U32 R10, RZ, RZ, R9 ;  /* 0x000000ffff0a7224 */ /* 0x000fc800078e0009 */
[----:B------:R-:W-:-:S08]  /*0890*/  IMAD.WIDE.U32.X R6, R13, R15, R10, P0 ;  /* 0x0000000f0d067225 */ /* 0x000fd000000e040a */
.L_x_6:
[-CC-:B------:R-:W-:Y:S01]  /*08a0*/  SHF.R.U64 R25, R6, R12.reuse, R7.reuse ;  /* 0x0000000c06197219 */ /* 0x180fe20000001207 */
[----:B------:R-:W0:Y:S01]  /*08b0*/  LDC R10, c[0x0][0x618] ;  /* 0x00018600ff0a7b82 */ /* 0x000e220000000800 */
[----:B------:R-:W-:Y:S01]  /*08c0*/  SHF.R.U32.HI R5, RZ, R12, R7 ;  /* 0x0000000cff057219 */ /* 0x000fe20000011607 */
[----:B------:R-:W-:Y:S01]  /*08d0*/  ULDC UR4, c[0x0][0x150] ;  /* 0x0000540000047ab9 */ /* 0x000fe20000000800 */
[----:B------:R-:W-:Y:S01]  /*08e0*/  IADD3 R9, P0, RZ, -R25, RZ ;  /* 0x80000019ff097210 */ /* 0x000fe20007f1e0ff */
[----:B------:R-:W-:Y:S01]  /*08f0*/  IMAD.MOV.U32 R6, RZ, RZ, R19 ;  /* 0x000000ffff067224 */ /* 0x000fe200078e0013 */
[----:B------:R-:W-:Y:S01]  /*0900*/  I2FP.F32.U32 R0, R4 ;  /* 0x0000000400007245 */ /* 0x000fe20000201000 */
[----:B------:R-:W-:Y:S02]  /*0910*/  IMAD.MOV.U32 R7, RZ, RZ, R18 ;  /* 0x000000ffff077224 */ /* 0x000fe400078e0012 */
[----:B------:R-:W1:Y:S01]  /*0920*/  LDC.64 R26, c[0x0][0x640] ;  /* 0x00019000ff1a7b82 */ /* 0x000e620000000a00 */
[----:B------:R-:W-:-:S02]  /*0930*/  IMAD.X R11, RZ, RZ, ~R5, P0 ;  /* 0x000000ffff0b7224 */ /* 0x000fc400000e0e05 */
[----:B------:R-:W-:Y:S01]  /*0940*/  FMUL R0, R0, UR4 ;  /* 0x0000000400007c20 */ /* 0x000fe20008400000 */
[----:B------:R-:W-:Y:S01]  /*0950*/  IMAD.WIDE.U32 R6, R9, R20, R6 ;  /* 0x0000001409067225 */ /* 0x000fe200078e0006 */
[----:B------:R-:W-:-:S03]  /*0960*/  ULDC UR4, c[0x0][0x154] ;  /* 0x0000550000047ab9 */ /* 0x000fc60000000800 */
[----:B------:R-:W-:Y:S01]  /*0970*/  IMAD R8, R11, R20, RZ ;  /* 0x000000140b087224 */ /* 0x000fe200078e02ff */
[----:B------:R-:W2:Y:S01]  /*0980*/  LDC R5, c[0x0][0x144] ;  /* 0x00005100ff057b82 */ /* 0x000ea20000000800 */
[----:B------:R-:W3:Y:S02]  /*0990*/  F2I.U32.TRUNC.NTZ R0, R0 ;  /* 0x0000000000007305 */ /* 0x000ee4000020f000 */
[----:B------:R-:W-:-:S04]  /*09a0*/  IMAD R9, R9, R21, R8 ;  /* 0x0000001509097224 */ /* 0x000fc800078e0208 */
[----:B------:R-:W-:Y:S01]  /*09b0*/  IMAD.IADD R7, R7, 0x1, R9 ;  /* 0x0000000107077824 */ /* 0x000fe200078e0209 */
[----:B------:R-:W4:Y:S01]  /*09c0*/  LDC R12, c[0x0][0x608] ;  /* 0x00018200ff0c7b82 */ /* 0x000f220000000800 */
[----:B------:R-:W-:-:S03]  /*09d0*/  IMAD.MOV.U32 R9, RZ, RZ, -0x1 ;  /* 0xffffffffff097424 */ /* 0x000fc600078e00ff */
[-CC-:B0-----:R-:W-:Y:S02]  /*09e0*/  SHF.R.U64 R20, R6, R10.reuse, R7.reuse ;  /* 0x0000000a06147219 */ /* 0x181fe40000001207 */
[----:B------:R-:W-:Y:S02]  /*09f0*/  I2FP.F32.U32 R6, R3 ;  /* 0x0000000300067245 */ /* 0x000fe40000201000 */
[----:B------:R-:W0:Y:S01]  /*0a00*/  LDC R22, c[0x0][0x658] ;  /* 0x00019600ff167b82 */ /* 0x000e220000000800 */
[----:B-1----:R-:W-:Y:S01]  /*0a10*/  ISETP.NE.U32.AND P0, PT, R26, RZ, PT ;  /* 0x000000ff1a00720c */ /* 0x002fe20003f05070 */
[----:B---3--:R-:W-:Y:S01]  /*0a20*/  IMAD.MOV R8, RZ, RZ, -R0 ;  /* 0x000000ffff087224 */ /* 0x008fe200078e0a00 */
[----:B------:R-:W-:Y:S01]  /*0a30*/  SHF.R.U32.HI R7, RZ, R10, R7 ;  /* 0x0000000aff077219 */ /* 0x000fe20000011607 */
[----:B------:R-:W-:Y:S01]  /*0a40*/  FMUL R6, R6, UR4 ;  /* 0x0000000406067c20 */ /* 0x000fe20008400000 */
[----:B------:R-:W-:-:S03]  /*0a50*/  ISETP.NE.AND.EX P0, PT, R27, RZ, PT, P0 ;  /* 0x000000ff1b00720c */ /* 0x000fc60003f05300 */
[----:B------:R-:W1:Y:S01]  /*0a60*/  LDC R14, c[0x0][0x148] ;  /* 0x00005200ff0e7b82 */ /* 0x000e620000000800 */
[----:B--2---:R-:W-:-:S07]  /*0a70*/  IMAD R0, R5, R8, R4 ;  /* 0x0000000805007224 */ /* 0x004fce00078e0204 */
[----:B------:R-:W2:Y:S01]  /*0a80*/  LDC R24, c[0x0][0x600] ;  /* 0x00018000ff187b82 */ /* 0x000ea20000000800 */
[-CC-:B----4-:R-:W-:Y:S02]  /*0a90*/  SHF.R.U64 R28, R20, R12.reuse, R7.reuse ;  /* 0x0000000c141c7219 */ /* 0x190fe40000001207 */
[----:B------:R-:W-:Y:S01]  /*0aa0*/  SHF.R.U32.HI R5, RZ, R12, R7 ;  /* 0x0000000cff057219 */ /* 0x000fe20000011607 */
[----:B------:R-:W-:Y:S01]  /*0ab0*/  IMAD.MOV.U32 R7, RZ, RZ, 0x1 ;  /* 0x00000001ff077424 */ /* 0x000fe200078e00ff */
[----:B------:R3:W4:Y:S03]  /*0ac0*/  F2I.U32.TRUNC.NTZ R12, R6 ;  /* 0x00000006000c7305 */ /* 0x000726000020f000 */
[----:B------:R-:W1:Y:S01]  /*0ad0*/  LDC R15, c[0x0][0x648] ;  /* 0x00019200ff0f7b82 */ /* 0x000e620000000800 */
[-C--:B0-----:R-:W-:Y:S02]  /*0ae0*/  SHF.L.U32 R4, R9, R22.reuse, RZ ;  /* 0x0000001609047219 */ /* 0x081fe400000006ff */
[----:B------:R-:W-:-:S02]  /*0af0*/  SHF.R.U64 R30, R28, R22, R5 ;  /* 0x000000161c1e7219 */ /* 0x000fc40000001205 */
[----:B------:R-:W-:Y:S02]  /*0b00*/  LOP3.LUT R11, RZ, R4, RZ, 0x33, !PT ;  /* 0x00000004ff0b7212 */ /* 0x000fe400078e33ff */
[-C--:B------:R-:W-:Y:S01]  /*0b10*/  SHF.R.U32.HI R5, RZ, R22.reuse, R5 ;  /* 0x00000016ff057219 */ /* 0x080fe20000011605 */
[----:B------:R-:W0:Y:S01]  /*0b20*/  LDC R17, c[0x0][0x638] ;  /* 0x00018e00ff117b82 */ /* 0x000e220000000800 */
[----:B------:R-:W-:Y:S01]  /*0b30*/  SHF.L.U32 R10, R7, R22, RZ ;  /* 0x00000016070a7219 */ /* 0x000fe200000006ff */
[----:B------:R-:W-:-:S06]  /*0b40*/  IMAD.MOV.U32 R4, RZ, RZ, R30 ;  /* 0x000000ffff047224 */ /* 0x000fcc00078e001e */
[----:B------:R-:W0:Y:S01]  /*0b50*/  LDC R21, c[0x0][0x610] ;  /* 0x00018400ff157b82 */ /* 0x000e220000000800 */
[----:B---34-:R-:W-:Y:S05]  /*0b60*/  @!P0 BRA `(.L_x_7) ;  /* 0x0000000000288947 */ /* 0x018fea0003800000 */
[----:B------:R-:W3:Y:S02]  /*0b70*/  LDC R9, c[0x0][0x64c] ;  /* 0x00019300ff097b82 */ /* 0x000ee40000000800 */
[----:B---3--:R-:W-:-:S05]  /*0b80*/  IADD3 R9, P0, R30, R9, RZ ;  /* 0x000000091e097210 */ /* 0x008fca0007f1e0ff */
        /* <DEDUP_REMOVED lines=8> */
.L_x_7:
[----:B-1----:R-:W-:Y:S01]  /*0c10*/  SHF.R.U64 R4, R4, R15, R5 ;  /* 0x0000000f04047219 */ /* 0x002fe20000001205 */
[----:B--2---:R-:W-:Y:S01]  /*0c20*/  VIADD R5, R24, 0xffffffff ;  /* 0xffffffff18057836 */ /* 0x004fe20000000000 */
[----:B------:R-:W-:Y:S01]  /*0c30*/  LOP3.LUT R11, R28, R11, RZ, 0xc0, !PT ;  /* 0x0000000b1c0b7212 */ /* 0x000fe200078ec0ff */
[----:B------:R-:W-:Y:S02]  /*0c40*/  IMAD.MOV R12, RZ, RZ, -R12 ;  /* 0x000000ffff0c7224 */ /* 0x000fe400078e0a0c */
[----:B------:R-:W-:Y:S01]  /*0c50*/  IMAD.MOV R6, RZ, RZ, -R4 ;  /* 0x000000ffff067224 */ /* 0x000fe200078e0a04 */
[----:B------:R-:W-:Y:S01]  /*0c60*/  LOP3.LUT R5, R20, R5, RZ, 0xc0, !PT ;  /* 0x0000000514057212 */ /* 0x000fe200078ec0ff */
[----:B------:R-:W-:Y:S02]  /*0c70*/  @P3 IMAD R0, R14, R12, R3 ;  /* 0x0000000c0e003224 */ /* 0x000fe400078e0203 */
[----:B------:R-:W-:Y:S02]  /*0c80*/  IMAD R11, R10, R4, R11 ;  /* 0x000000040a0b7224 */ /* 0x000fe400078e020b */
[----:B0-----:R-:W-:-:S02]  /*0c90*/  IMAD R3, R6, R17, R30 ;  /* 0x0000001106037224 */ /* 0x001fc400078e021e */
[----:B------:R-:W-:Y:S02]  /*0ca0*/  IMAD R22, R11, R21, R0 ;  /* 0x000000150b167224 */ /* 0x000fe400078e0200 */
[----:B------:R-:W-:Y:S02]  /*0cb0*/  IMAD R3, R3, R24, R5 ;  /* 0x0000001803037224 */ /* 0x000fe400078e0205 */
[----:B------:R-:W-:Y:S02]  /*0cc0*/  IMAD.MOV.U32 R0, RZ, RZ, 0x1 ;  /* 0x00000001ff007424 */ /* 0x000fe400078e00ff */
[----:B------:R-:W-:Y:S01]  /*0cd0*/  IMAD.MOV.U32 R17, RZ, RZ, R25 ;  /* 0x000000ffff117224 */ /* 0x000fe200078e0019 */
[----:B------:R-:W-:Y:S02]  /*0ce0*/  SEL R23, R3, R22, !P3 ;  /* 0x0000001603177207 */ /* 0x000fe40005800000 */
[----:B------:R-:W-:-:S07]  /*0cf0*/  SEL R22, R22, R3, !P3 ;  /* 0x0000000316167207 */ /* 0x000fce0005800000 */
.L_x_5:
[----:B------:R-:W-:-:S08]  /*0d00*/  NOP ;  /* 0x0000000000007918 */ /* 0x000fd00000000000 */
[----:B------:R-:W0:Y:S02]  /*0d10*/  USETMAXREG.TRY_ALLOC.CTAPOOL UP0, 0xe8 ;  /* 0x000000e8000079c8 */ /* 0x000e240008000600 */
[----:B0-----:R-:W-:-:S13]  /*0d20*/  PLOP3.LUT P0, PT, PT, PT, UP0, 0x80, 0x0 ;  /* 0x000000000000781c */ /* 0x001fda0003f0f008 */
[----:B------:R-:W-:Y:S05]  /*0d30*/  @!P0 BRA `(.L_x_5) ;  /* 0xfffffffc00f08947 */ /* 0x000fea000383ffff */
[----:B------:R-:W-:Y:S01]  /*0d40*/  ULDC.64 UR4, c[0x0][0x598] ;  /* 0x0001660000047ab9 */ /* 0x000fe20000000a00 */
[----:B------:R-:W-:Y:S01]  /*0d50*/  ULDC.64 UR36, c[0x0][0x208] ;  /* 0x0000820000247ab9 */ /* 0x000fe20000000a00 */
[----:B------:R-:W-:-:S04]  /*0d60*/  ISETP.NE.U32.AND P0, PT, RZ, UR4, PT ;  /* 0x00000004ff007c0c */ /* 0x000fc8000bf05070 */
[----:B------:R-:W-:-:S13]  /*0d70*/  ISETP.NE.AND.EX P0, PT, RZ, UR5, PT, P0 ;  /* 0x00000005ff007c0c */ /* 0x000fda000bf05300 */
[----:B------:R-:W-:Y:S05]  /*0d80*/  @!P0 BRA `(.L_x_8) ;  /* 0x00000000001c8947 */ /* 0x000fea0003800000 */
[----:B------:R-:W0:Y:S02]  /*0d90*/  LDC.64 R4, c[0x0][0x598] ;  /* 0x00016600ff047b82 */ /* 0x000e240000000a00 */
[----:B0-----:R-:W2:Y:S02]  /*0da0*/  LDG.E.64 R4, desc[UR36][R4.64] ;  /* 0x0000002404047981 */ /* 0x001ea4000c1e1b00 */
[----:B--2---:R-:W-:-:S04]  /*0db0*/  ISETP.NE.U32.AND P0, PT, R4, RZ, PT ;  /* 0x000000ff0400720c */ /* 0x004fc80003f05070 */
[----:B------:R-:W-:-:S13]  /*0dc0*/  ISETP.NE.AND.EX P0, PT, R5, RZ, PT, P0 ;  /* 0x000000ff0500720c */ /* 0x000fda0003f05300 */
[----:B------:R-:W-:Y:S05]  /*0dd0*/  @!P0 BRA `(.L_x_8) ;  /* 0x0000000000088947 */ /* 0x000fea0003800000 */
[----:B------:R0:W5:Y:S01]  /*0de0*/  LD.E R185, desc[UR36][R4.64] ;  /* 0x0000002404b97980 */ /* 0x000162000c101900 */
[----:B------:R-:W-:Y:S05]  /*0df0*/  BRA `(.L_x_9) ;  /* 0x0000000000247947 */ /* 0x000fea0003800000 */
.L_x_8:
[----:B------:R-:W-:Y:S02]  /*0e00*/  ULDC.64 UR4, c[0x0][0x588] ;  /* 0x0001620000047ab9 */ /* 0x000fe40000000a00 */
[----:B------:R-:W-:-:S04]  /*0e10*/  ISETP.NE.U32.AND P0, PT, RZ, UR4, PT ;  /* 0x00000004ff007c0c */ /* 0x000fc8000bf05070 */
[----:B------:R-:W-:-:S13]  /*0e20*/  ISETP.NE.AND.EX P0, PT, RZ, UR5, PT, P0 ;  /* 0x00000005ff007c0c */ /* 0x000fda000bf05300 */
[----:B------:R-:W-:Y:S05]  /*0e30*/  @!P0 BRA `(.L_x_10) ;  /* 0x00000000000c8947 */ /* 0x000fea0003800000 */
[----:B------:R-:W0:Y:S02]  /*0e40*/  LDC.64 R4, c[0x0][0x588] ;  /* 0x00016200ff047b82 */ /* 0x000e240000000a00 */
[----:B0-----:R1:W5:Y:S01]  /*0e50*/  LDG.E R185, desc[UR36][R4.64] ;  /* 0x0000002404b97981 */ /* 0x001362000c1e1900 */
[----:B------:R-:W-:Y:S05]  /*0e60*/  BRA `(.L_x_9) ;  /* 0x0000000000087947 */ /* 0x000fea0003800000 */
.L_x_10:
[----:B------:R-:W-:Y:S02]  /*0e70*/  ULDC UR4, c[0x0][0x580] ;  /* 0x0001600000047ab9 */ /* 0x000fe40000000800 */
[----:B------:R-:W-:-:S07]  /*0e80*/  IMAD.U32 R185, RZ, RZ, UR4 ;  /* 0x00000004ffb97e24 */ /* 0x000fce000f8e00ff */
.L_x_9:
[----:B------:R-:W-:Y:S02]  /*0e90*/  ULDC.64 UR4, c[0x0][0x5a0] ;  /* 0x0001680000047ab9 */ /* 0x000fe40000000a00 */
[----:B------:R-:W-:-:S04]  /*0ea0*/  ISETP.NE.U32.AND P0, PT, RZ, UR4, PT ;  /* 0x00000004ff007c0c */ /* 0x000fc8000bf05070 */
[----:B------:R-:W-:-:S13]  /*0eb0*/  ISETP.NE.AND.EX P0, PT, RZ, UR5, PT, P0 ;  /* 0x00000005ff007c0c */ /* 0x000fda000bf05300 */
[----:B------:R-:W-:Y:S05]  /*0ec0*/  @!P0 BRA `(.L_x_11) ;  /* 0x00000000001c8947 */ /* 0x000fea0003800000 */
[----:B01----:R-:W0:Y:S02]  /*0ed0*/  LDC.64 R4, c[0x0][0x5a0] ;  /* 0x00016800ff047b82 */ /* 0x003e240000000a00 */
[----:B0-----:R-:W2:Y:S02]  /*0ee0*/  LDG.E.64 R4, desc[UR36][R4.64] ;  /* 0x0000002404047981 */ /* 0x001ea4000c1e1b00 */
[----:B--2---:R-:W-:-:S04]  /*0ef0*/  ISETP.NE.U32.AND P0, PT, R4, RZ, PT ;  /* 0x000000ff0400720c */ /* 0x004fc80003f05070 */
[----:B------:R-:W-:-:S13]  /*0f00*/  ISETP.NE.AND.EX P0, PT, R5, RZ, PT, P0 ;  /* 0x000000ff0500720c */ /* 0x000fda0003f05300 */
[----:B------:R-:W-:Y:S05]  /*0f10*/  @!P0 BRA `(.L_x_11) ;  /* 0x0000000000088947 */ /* 0x000fea0003800000 */
[----:B------:R0:W5:Y:S01]  /*0f20*/  LD.E R184, desc[UR36][R4.64] ;  /* 0x0000002404b87980 */ /* 0x000162000c101900 */
[----:B------:R-:W-:Y:S05]  /*0f30*/  BRA `(.L_x_12) ;  /* 0x0000000000247947 */ /* 0x000fea0003800000 */
.L_x_11:
[----:B------:R-:W-:Y:S02]  /*0f40*/  ULDC.64 UR4, c[0x0][0x590] ;  /* 0x0001640000047ab9 */ /* 0x000fe40000000a00 */
[----:B------:R-:W-:-:S04]  /*0f50*/  ISETP.NE.U32.AND P0, PT, RZ, UR4, PT ;  /* 0x00000004ff007c0c */ /* 0x000fc8000bf05070 */
[----:B------:R-:W-:-:S13]  /*0f60*/  ISETP.NE.AND.EX P0, PT, RZ, UR5, PT, P0 ;  /* 0x00000005ff007c0c */ /* 0x000fda000bf05300 */
[----:B------:R-:W-:Y:S05]  /*0f70*/  @!P0 BRA `(.L_x_13) ;  /* 0x00000000000c8947 */ /* 0x000fea0003800000 */
[----:B01----:R-:W0:Y:S02]  /*0f80*/  LDC.64 R4, c[0x0][0x590] ;  /* 0x00016400ff047b82 */ /* 0x003e240000000a00 */
[----:B0-----:R1:W5:Y:S01]  /*0f90*/  LDG.E R184, desc[UR36][R4.64] ;  /* 0x0000002404b87981 */ /* 0x001362000c1e1900 */
[----:B------:R-:W-:Y:S05]  /*0fa0*/  BRA `(.L_x_12) ;  /* 0x0000000000087947 */ /* 0x000fea0003800000 */
.L_x_13:
[----:B------:R-:W-:Y:S02]  /*0fb0*/  ULDC UR4, c[0x0][0x584] ;  /* 0x0001610000047ab9 */ /* 0x000fe40000000800 */
[----:B------:R-:W-:-:S07]  /*0fc0*/  IMAD.U32 R184, RZ, RZ, UR4 ;  /* 0x00000004ffb87e24 */ /* 0x000fce000f8e00ff */
.L_x_12:
[----:B------:R-:W-:-:S13]  /*0fd0*/  LOP3.LUT P0, RZ, R0, 0xff, RZ, 0xc0, !PT ;  /* 0x000000ff00ff7812 */ /* 0x000fda000780c0ff */
[----:B------:R-:W-:Y:S05]  /*0fe0*/  @!P0 EXIT ;  /* 0x000000000000894d */ /* 0x000fea0003800000 */
[----:B------:R-:W-:Y:S01]  /*0ff0*/  ULDC UR4, c[0x0][0x28c] ;  /* 0x0000a30000047ab9 */ /* 0x000fe20000000800 */
[----:B------:R-:W-:Y:S01]  /*1000*/  LOP3.LUT R198, R16, 0x1, RZ, 0xfc, !PT ;  /* 0x0000000110c67812 */ /* 0x000fe200078efcff */
[----:B------:R-:W-:Y:S01]  /*1010*/  UIADD3 UR4, UR4, 0x1f, URZ ;  /* 0x0000001f04047890 */ /* 0x000fe2000fffe03f */
[----:B------:R-:W-:Y:S01]  /*1020*/  UMOV UR38, URZ ;  /* 0x0000003f00267c82 */ /* 0x000fe20008000000 */
[----:B------:R-:W-:Y:S02]  /*1030*/  UMOV UR39, URZ ;  /* 0x0000003f00277c82 */ /* 0x000fe40008000000 */
[----:B------:R-:W-:-:S04]  /*1040*/  USHF.R.S32.HI UR5, URZ, 0x1f, UR4 ;  /* 0x0000001f3f057899 */ /* 0x000fc80008011404 */
[----:B------:R-:W-:-:S04]  /*1050*/  ULEA.HI UR5, UR5, UR4, URZ, 0x5 ;  /* 0x0000000405057291 */ /* 0x000fc8000f8f283f */
[----:B------:R-:W-:-:S12]  /*1060*/  USHF.R.S32.HI UR40, URZ, 0x5, UR5 ;  /* 0x000000053f287899 */ /* 0x000fd80008011405 */
.L_x_349:
[----:B--2---:R-:W2:Y:S01]  /*1070*/  S2R R0, SR_TID.X ;  /* 0x0000000000007919 */ /* 0x004ea20000002100 */
[----:B---3--:R-:W3:Y:S01]  /*1080*/  S2UR UR6, SR_CgaCtaId ;  /* 0x00000000000679c3 */ /* 0x008ee20000008800 */
[----:B------:R-:W-:Y:S02]  /*1090*/  UMOV UR41, 0x400 ;  /* 0x0000040000297882 */ /* 0x000fe40000000000 */
[----:B---3--:R-:W-:Y:S01]  /*10a0*/  ULEA UR41, UR6, UR41, 0x18 ;  /* 0x0000002906297291 */ /* 0x008fe2000f8ec03f */
[----:B--2---:R-:W-:-:S04]  /*10b0*/  LOP3.LUT R0, R0, 0x80, RZ, 0xc0, !PT ;  /* 0x0000008000007812 */ /* 0x004fc800078ec0ff */
[----:B------:R-:W-:-:S06]  /*10c0*/  SHF.R.U32.HI R0, RZ, 0x7, R0 ;  /* 0x00000007ff007819 */ /* 0x000fcc0000011600 */
[----:B------:R-:W2:Y:S02]  /*10d0*/  SHFL.IDX PT, R0, R0, RZ, 0x1f ;  /* 0x00001fff00007589 */ /* 0x000ea400000e0000 */
[----:B--2---:R-:W-:-:S13]  /*10e0*/  R2UR UR4, R0 ;  /* 0x00000000000472ca */ /* 0x004fda00000e0000 */
[----:B------:R-:W-:-:S04]  /*10f0*/  ULEA.HI UR5, UR4, UR4, URZ, 0x1 ;  /* 0x0000000404057291 */ /* 0x000fc8000f8f083f */
[----:B------:R-:W-:-:S04]  /*1100*/  ULOP3.LUT UR5, UR5, 0xffffe, URZ, 0xc0, !UPT ;  /* 0x000ffffe05057892 */ /* 0x000fc8000f8ec03f */
[----:B------:R-:W-:-:S03]  /*1110*/  UIADD3 UR5, UR4, -UR5, URZ ;  /* 0x8000000504057290 */ /* 0x000fc6000fffe03f */
[----:B------:R-:W-:Y:S01]  /*1120*/  ULDC UR4, c[0x0][0x28c] ;  /* 0x0000a30000047ab9 */ /* 0x000fe20000000800 */
[----:B------:R-:W-:Y:S01]  /*1130*/  ULEA UR5, UR5, UR41, 0xc ;  /* 0x0000002905057291 */ /* 0x000fe2000f8e603f */
[----:B------:R-:W-:-:S03]  /*1140*/  ISETP.LT.AND P0, PT, RZ, UR4, PT ;  /* 0x00000004ff007c0c */ /* 0x000fc6000bf01270 */
[----:B------:R-:W-:-:S04]  /*1150*/  UIADD3 UR5, UR5, 0x180, URZ ;  /* 0x0000018005057890 */ /* 0x000fc8000fffe03f */
[----:B------:R-:W-:-:S04]  /*1160*/  USHF.R.U32.HI UR5, URZ, 0x4, UR5 ;  /* 0x000000043f057899 */ /* 0x000fc80008011605 */
[----:B------:R-:W-:Y:S02]  /*1170*/  ULOP3.LUT UR42, UR5, 0x3fff, URZ, 0xc0, !UPT ;  /* 0x00003fff052a7892 */ /* 0x000fe4000f8ec03f */
[----:B----45:R-:W-:Y:S10]  /*1180*/  @P0 BRA `(.L_x_14) ;  /* 0x0000000000400947 */ /* 0x030ff40003800000 */
[----:B------:R-:W-:Y:S01]  /*1190*/  MOV R0, 0x0 ;  /* 0x0000000000007802 */ /* 0x000fe20000000f00 */
[----:B------:R-:W-:Y:S01]  /*11a0*/  ULDC.64 UR4, c[0x4][0x68] ;  /* 0x01001a0000047ab9 */ /* 0x000fe20000000a00 */
[----:B------:R-:W-:Y:S01]  /*11b0*/  ULDC.64 UR6, c[0x4][0x8] ;  /* 0x0100020000067ab9 */ /* 0x000fe20000000a00 */
[----:B01----:R-:W-:Y:S01]  /*11c0*/  IMAD.U32 R4, RZ, RZ, UR4 ;  /* 0x00000004ff047e24 */ /* 0x003fe2000f8e00ff */
[----:B------:R0:W1:Y:S01]  /*11d0*/  LDC.64 R14, c[0x4][R0] ;  /* 0x01000000000e7b82 */ /* 0x0000620000000a00 */
[----:B------:R-:W-:Y:S01]  /*11e0*/  IMAD.U32 R5, RZ, RZ, UR5 ;  /* 0x00000005ff057e24 */ /* 0x000fe2000f8e00ff */
[----:B------:R-:W-:Y:S01]  /*11f0*/  ULDC.64 UR4, c[0x4][0x70] ;  /* 0x01001c0000047ab9 */ /* 0x000fe20000000a00 */
[----:B------:R-:W-:Y:S02]  /*1200*/  IMAD.U32 R10, RZ, RZ, UR6 ;  /* 0x00000006ff0a7e24 */ /* 0x000fe4000f8e00ff */
[----:B------:R-:W-:Y:S02]  /*1210*/  IMAD.U32 R6, RZ, RZ, UR4 ;  /* 0x00000004ff067e24 */ /* 0x000fe4000f8e00ff */
[----:B------:R-:W-:-:S02]  /*1220*/  IMAD.U32 R7, RZ, RZ, UR5 ;  /* 0x00000005ff077e24 */ /* 0x000fc4000f8e00ff */
[----:B------:R-:W-:Y:S02]  /*1230*/  IMAD.U32 R11, RZ, RZ, UR7 ;  /* 0x00000007ff0b7e24 */ /* 0x000fe4000f8e00ff */
[----:B------:R-:W-:Y:S02]  /*1240*/  IMAD.MOV.U32 R8, RZ, RZ, 0x1e1 ;  /* 0x000001e1ff087424 */ /* 0x000fe400078e00ff */
[----:B------:R-:W-:Y:S02]  /*1250*/  IMAD.MOV.U32 R12, RZ, RZ, 0x1 ;  /* 0x00000001ff0c7424 */ /* 0x000fe400078e00ff */
[----:B0-----:R-:W-:-:S07]  /*1260*/  IMAD.MOV.U32 R13, RZ, RZ, RZ ;  /* 0x000000ffff0d7224 */ /* 0x001fce00078e00ff */
[----:B------:R-:W-:-:S07]  /*1270*/  LEPC R20, `(.L_x_14) ;  /* 0x000000001014794e */ /* 0x000fce0000000000 */
[----:B-1---5:R-:W-:Y:S05]  /*1280*/  CALL.ABS.NOINC R14 ;  /* 0x000000000e007343 */ /* 0x022fea0003c00000 */
.L_x_14:
[----:B------:R-:W-:-:S13]  /*1290*/  ISETP.NE.AND P0, PT, R198, 0x3, PT ;  /* 0x00000003c600780c */ /* 0x000fda0003f05270 */
[----:B------:R-:W-:Y:S05]  /*12a0*/  @!P0 BRA `(.L_x_15) ;  /* 0x0000000000048947 */ /* 0x000fea0003800000 */
[----:B------:R-:W-:Y:S01]  /*12b0*/  BPT.TRAP 0x1 ;  /* 0x000000040000795c */ /* 0x000fe20000300000 */
.L_x_15:
[----:B------:R-:W-:Y:S02]  /*12c0*/  IMAD.U32 R3, RZ, RZ, UR39 ;  /* 0x00000027ff037e24 */ /* 0x000fe4000f8e00ff */
[----:B------:R-:W-:-:S03]  /*12d0*/  IMAD.U32 R0, RZ, RZ, UR38 ;  /* 0x00000026ff007e24 */ /* 0x000fc6000f8e00ff */
[----:B------:R-:W-:Y:S02]  /*12e0*/  LEA R3, R3, UR41, 0x3 ;  /* 0x0000002903037c11 */ /* 0x000fe4000f8e18ff */
[----:B------:R-:W-:-:S04]  /*12f0*/  SHF.L.U32 R0, R0, 0x1f, RZ ;  /* 0x0000001f00007819 */ /* 0x000fc800000006ff */
[----:B------:R2:W3:Y:S01]  /*1300*/  SYNCS.PHASECHK.TRANS64.TRYWAIT P1, [R3+URZ], R0 ;  /* 0x00000000030075a7 */ /* 0x0004e2000802017f */
[----:B------:R-:W-:Y:S05]  /*1310*/  @!P0 BRA `(.L_x_16) ;  /* 0x0000000000048947 */ /* 0x000fea0003800000 */
[----:B------:R-:W-:Y:S01]  /*1320*/  BPT.TRAP 0x1 ;  /* 0x000000040000795c */ /* 0x000fe20000300000 */
.L_x_16:
[----:B---3--:R-:W-:Y:S05]  /*1330*/  @P1 BRA `(.L_x_17) ;  /* 0x0000000000081947 */ /* 0x008fea0003800000 */
[----:B------:R-:W3:Y:S02]  /*1340*/  SYNCS.PHASECHK.TRANS64.TRYWAIT P1, [R3+URZ], R0 ;  /* 0x00000000030075a7 */ /* 0x000ee4000802017f */
[----:B---3--:R-:W-:Y:S05]  /*1350*/  @!P1 BRA `(.L_x_18) ;  /* 0x000000d000bc9947 */ /* 0x008fea0003800000 */
.L_x_17:
[----:B------:R-:W-:-:S04]  /*1360*/  UISETP.LT.AND UP0, UPT, UR40, 0x1, UPT ;  /* 0x000000012800788c */ /* 0x000fc8000bf01270 */
[----:B------:R-:W-:-:S06]  /*1370*/  USEL UR4, UR40, 0x1, UP0 ;  /* 0x0000000128047887 */ /* 0x000fcc0008000000 */
[----:B--23--:R-:W-:Y:S01]  /*1380*/  IMAD.U32 R0, RZ, RZ, UR4 ;  /* 0x00000004ff007e24 */ /* 0x00cfe2000f8e00ff */
[----:B------:R-:W-:Y:S05]  /*1390*/  WARPSYNC.ALL ;  /* 0x0000000000007948 */ /* 0x000fea0003800000 */
[----:B------:R-:W-:-:S04]  /*13a0*/  IADD3 R0, -R0, UR40, RZ ;  /* 0x0000002800007c10 */ /* 0x000fc8000fffe1ff */
[----:B------:R-:W-:Y:S01]  /*13b0*/  ISETP.GE.AND P1, PT, R0, 0x1, PT ;  /* 0x000000010000780c */ /* 0x000fe20003f26270 */
[----:B------:R-:W-:Y:S01]  /*13c0*/  UIADD3 UR4, UR41, 0x1e180, URZ ;  /* 0x0001e18029047890 */ /* 0x000fe2000fffe03f */
[----:B------:R-:W-:Y:S01]  /*13d0*/  WARPGROUP.ARRIVE ;  /* 0x00000000000079c5 */ /* 0x000fe20000000000 */
[----:B------:R-:W-:Y:S01]  /*13e0*/  UMOV UR9, 0x80000020 ;  /* 0x8000002000097882 */ /* 0x000fe20000000000 */
[----:B------:R-:W-:Y:S01]  /*13f0*/  UMOV UR11, 0x80000020 ;  /* 0x80000020000b7882 */ /* 0x000fe20000000000 */
[----:B------:R-:W-:Y:S02]  /*1400*/  USHF.R.U32.HI UR5, URZ, 0x4, UR4 ;  /* 0x000000043f057899 */ /* 0x000fe40008011604 */
[----:B------:R-:W-:Y:S02]  /*1410*/  ULOP3.LUT UR4, UR42, 0x10000, URZ, 0xfc, !UPT ;  /* 0x000100002a047892 */ /* 0x000fe4000f8efc3f */
[----:B------:R-:W-:Y:S02]  /*1420*/  ULOP3.LUT UR5, UR5, 0x3fff, URZ, 0xc0, !UPT ;  /* 0x00003fff05057892 */ /* 0x000fe4000f8ec03f */
[----:B------:R-:W-:-:S02]  /*1430*/  UIMAD UR8, UR39, 0x300, UR4 ;  /* 0x00000300270878a4 */ /* 0x000fc4000f8e0204 */
[----:B------:R-:W-:Y:S01]  /*1440*/  ULOP3.LUT UR5, UR5, 0x10000, URZ, 0xfc, !UPT ;  /* 0x0001000005057892 */ /* 0x000fe2000f8efc3f */
[----:B------:R-:W-:Y:S01]  /*1450*/  UMOV UR13, UR9 ;  /* 0x00000009000d7c82 */ /* 0x000fe20008000000 */
[----:B------:R-:W-:Y:S02]  /*1460*/  UMOV UR15, 0x80000020 ;  /* 0x80000020000f7882 */ /* 0x000fe40000000000 */
[----:B------:R-:W-:Y:S01]  /*1470*/  UIMAD UR10, UR39, 0x280, UR5 ;  /* 0x00000280270a78a4 */ /* 0x000fe2000f8e0205 */
[----:B------:R-:W-:Y:S01]  /*1480*/  UMOV UR12, UR8 ;  /* 0x00000008000c7c82 */ /* 0x000fe20008000000 */
[----:B------:R-:W-:Y:S02]  /*1490*/  UMOV UR16, UR8 ;  /* 0x0000000800107c82 */ /* 0x000fe40008000000 */
[----:B------:R-:W-:Y:S02]  /*14a0*/  UIADD3 UR14, UR10, 0x80, URZ ;  /* 0x000000800a0e7890 */ /* 0x000fe4000fffe03f */
[----:B------:R-:W-:Y:S01]  /*14b0*/  UIADD3 UR18, UR10, 0x100, URZ ;  /* 0x000001000a127890 */ /* 0x000fe2000fffe03f */
[----:B------:R-:W-:-:S02]  /*14c0*/  UMOV UR17, UR9 ;  /* 0x0000000900117c82 */ /* 0x000fc40008000000 */
[----:B------:R-:W-:Y:S01]  /*14d0*/  HGMMA.64x32x16.F32.BF16 R168, gdesc[UR8], RZ, !UPT, gsb0 ;  /* 0x0060000008a879f0 */ /* 0x000fe2000c0018ff */
[----:B------:R-:W-:Y:S01]  /*14e0*/  UMOV UR19, 0x80000020 ;  /* 0x8000002000137882 */ /* 0x000fe20000000000 */
[----:B------:R-:W-:Y:S01]  /*14f0*/  UIADD3 UR22, UR10, 0x180, URZ ;  /* 0x000001800a167890 */ /* 0x000fe2000fffe03f */
[----:B------:R-:W-:Y:S01]  /*1500*/  UMOV UR20, UR8 ;  /* 0x0000000800147c82 */ /* 0x000fe20008000000 */
[----:B------:R-:W-:Y:S01]  /*1510*/  UMOV UR21, UR9 ;  /* 0x0000000900157c82 */ /* 0x000fe20008000000 */
[----:B------:R-:W-:Y:S01]  /*1520*/  UMOV UR23, 0x80000020 ;  /* 0x8000002000177882 */ /* 0x000fe20000000000 */
[----:B------:R-:W-:Y:S01]  /*1530*/  UIADD3 UR26, UR10, 0x200, URZ ;  /* 0x000002000a1a7890 */ /* 0x000fe2000fffe03f */
[----:B------:R-:W-:Y:S01]  /*1540*/  UMOV UR24, UR8 ;  /* 0x0000000800187c82 */ /* 0x000fe20008000000 */
[----:B------:R-:W-:Y:S01]  /*1550*/  UMOV UR25, UR9 ;  /* 0x0000000900197c82 */ /* 0x000fe20008000000 */
[----:B------:R-:W-:Y:S01]  /*1560*/  UMOV UR27, 0x80000020 ;  /* 0x80000020001b7882 */ /* 0x000fe20000000000 */
[----:B------:R-:W-:-:S02]  /*1570*/  UIADD3 UR6, UR8, 0x200, URZ ;  /* 0x0000020008067890 */ /* 0x000fc4000fffe03f */
[----:B------:R-:W-:Y:S01]  /*1580*/  UIADD3 UR7, UR8, 0x202, URZ ;  /* 0x0000020208077890 */ /* 0x000fe2000fffe03f */
[----:B------:R-:W-:Y:S02]  /*1590*/  WARPGROUP.DEPBAR.LE gsb0, 0x0 ;  /* 0x00008000000079c5 */ /* 0x000fe40000010000 */
[----:B------:R-:W-:-:S06]  /*15a0*/  WARPGROUP.ARRIVE ;  /* 0x00000000000079c5 */ /* 0x000fcc0000000000 */
[----:B------:R-:W-:Y:S03]  /*15b0*/  HGMMA.64x32x16.F32.BF16 R136, gdesc[UR12], RZ, !UPT, gsb0 ;  /* 0x006000000c8879f0 */ /* 0x000fe6000c0018ff */
        /* <DEDUP_REMOVED lines=8> */
[----:B------:R-:W-:Y:S01]  /*1640*/  HGMMA.64x32x16.F32.BF16 R40, gdesc[UR24], RZ, !UPT, gsb0 ;  /* 0x00600000182879f0 */ /* 0x000fe2000c0018ff */
[----:B------:R-:W-:Y:S01]  /*1650*/  UMOV UR24, UR6 ;  /* 0x0000000600187c82 */ /* 0x000fe20008000000 */
[----:B------:R-:W-:Y:S01]  /*1660*/  UMOV UR25, 0x80000020 ;  /* 0x8000002000197882 */ /* 0x000fe20000000000 */
[----:B------:R-:W-:Y:S01]  /*1670*/  UMOV UR20, UR24 ;  /* 0x0000001800147c82 */ /* 0x000fe20008000000 */
[----:B------:R-:W-:Y:S01]  /*1680*/  UMOV UR21, UR25 ;  /* 0x0000001900157c82 */ /* 0x000fe20008000000 */
[----:B------:R-:W-:Y:S01]  /*1690*/  UMOV UR16, UR24 ;  /* 0x0000001800107c82 */ /* 0x000fe20008000000 */
[----:B------:R-:W-:Y:S01]  /*16a0*/  UMOV UR17, UR25 ;  /* 0x0000001900117c82 */ /* 0x000fe20008000000 */
[----:B------:R-:W-:Y:S01]  /*16b0*/  UMOV UR12, UR24 ;  /* 0x00000018000c7c82 */ /* 0x000fe20008000000 */
[----:B------:R-:W-:Y:S01]  /*16c0*/  UMOV UR13, UR25 ;  /* 0x00000019000d7c82 */ /* 0x000fe20008000000 */
[----:B------:R-:W-:Y:S01]  /*16d0*/  UIADD3 UR6, UR10, 0x182, URZ ;  /* 0x000001820a067890 */ /* 0x000fe2000fffe03f */
[----:B------:R-:W-:-:S02]  /*16e0*/  WARPGROUP.DEPBAR.LE gsb0, 0x0 ;  /* 0x00008000000079c5 */ /* 0x000fc40000010000 */
[----:B------:R-:W-:-:S06]  /*16f0*/  WARPGROUP.ARRIVE ;  /* 0x00000000000079c5 */ /* 0x000fcc0000000000 */
[----:B------:R-:W-:Y:S01]  /*1700*/  HGMMA.64x32x16.F32.BF16 R24, gdesc[UR24], RZ, !UPT, gsb0 ;  /* 0x00600000181879f0 */ /* 0x000fe2000c0018ff */
[----:B------:R-:W-:Y:S01]  /*1710*/  UMOV UR26, UR10 ;  /* 0x0000000a001a7c82 */ /* 0x000fe20008000000 */
[----:B------:R-:W-:Y:S01]  /*1720*/  UMOV UR27, UR11 ;  /* 0x0000000b001b7c82 */ /* 0x000fe20008000000 */
[----:B------:R-:W-:Y:S01]  /*1730*/  UMOV UR11, 0x80000020 ;  /* 0x80000020000b7882 */ /* 0x000fe20000000000 */
[----:B------:R-:W-:Y:S02]  /*1740*/  WARPGROUP.DEPBAR.LE gsb0, 0x0 ;  /* 0x00008000000079c5 */ /* 0x000fe40000010000 */
[----:B------:R-:W-:-:S06]  /*1750*/  WARPGROUP.ARRIVE ;  /* 0x00000000000079c5 */ /* 0x000fcc0000000000 */
[----:B------:R-:W-:Y:S01]  /*1760*/  HGMMA.64x32x16.F32.BF16 R56, gdesc[UR20], RZ, !UPT, gsb0 ;  /* 0x00600000143879f0 */ /* 0x000fe2000c0018ff */
[----:B------:R-:W-:Y:S01]  /*1770*/  UIADD3 UR22, UR10, 0x102, URZ ;  /* 0x000001020a167890 */ /* 0x000fe2000fffe03f */
        /* <DEDUP_REMOVED lines=9> */
[----:B------:R-:W-:Y:S02]  /*1810*/  UIADD3 UR12, UR8, 0x2, URZ ;  /* 0x00000002080c7890 */ /* 0x000fe4000fffe03f */
[----:B------:R-:W-:Y:S01]  /*1820*/  UIADD3 UR14, UR10, 0x2, URZ ;  /* 0x000000020a0e7890 */ /* 0x000fe2000fffe03f */
[----:B------:R-:W-:Y:S01]  /*1830*/  UMOV UR13, 0x80000020 ;  /* 0x80000020000d7882 */ /* 0x000fe20000000000 */
[----:B------:R-:W-:Y:S01]  /*1840*/  UMOV UR15, 0x80000020 ;  /* 0x80000020000f7882 */ /* 0x000fe20000000000 */
[----:B------:R-:W-:Y:S02]  /*1850*/  UMOV UR17, UR13 ;  /* 0x0000000d00117c82 */ /* 0x000fe40008000000 */
[----:B------:R-:W-:Y:S01]  /*1860*/  UMOV UR16, UR12 ;  /* 0x0000000c00107c82 */ /* 0x000fe20008000000 */
[----:B------:R-:W-:Y:S01]  /*1870*/  UMOV UR20, UR12 ;  /* 0x0000000c00147c82 */ /* 0x000fe20008000000 */
[----:B------:R-:W-:Y:S01]  /*1880*/  UMOV UR21, UR13 ;  /* 0x0000000d00157c82 */ /* 0x000fe20008000000 */
[----:B------:R-:W-:Y:S01]  /*1890*/  UMOV UR8, UR12 ;  /* 0x0000000c00087c82 */ /* 0x000fe20008000000 */
[----:B------:R-:W-:Y:S01]  /*18a0*/  UMOV UR9, UR13 ;  /* 0x0000000d00097c82 */ /* 0x000fe20008000000 */
[----:B------:R-:W-:-:S02]  /*18b0*/  WARPGROUP.DEPBAR.LE gsb0, 0x0 ;  /* 0x00008000000079c5 */ /* 0x000fc40000010000 */
[----:B------:R-:W-:-:S06]  /*18c0*/  WARPGROUP.ARRIVE ;  /* 0x00000000000079c5 */ /* 0x000fcc0000000000 */
[----:B------:R-:W-:Y:S01]  /*18d0*/  HGMMA.64x32x16.F32.BF16 R152, gdesc[UR24], RZ, !UPT, gsb0 ;  /* 0x00600000189879f0 */ /* 0x000fe2000c0018ff */
[----:B------:R-:W-:Y:S01]  /*18e0*/  UIADD3 UR26, UR10, 0x202, URZ ;  /* 0x000002020a1a7890 */ /* 0x000fe2000fffe03f */
[----:B------:R-:W-:Y:S02]  /*18f0*/  UMOV UR24, UR12 ;  /* 0x0000000c00187c82 */ /* 0x000fe40008000000 */
[----:B------:R-:W-:Y:S01]  /*1900*/  UMOV UR10, UR6 ;  /* 0x00000006000a7c82 */ /* 0x000fe20008000000 */
[----:B------:R-:W-:Y:S01]  /*1910*/  UMOV UR25, UR13 ;  /* 0x0000000d00197c82 */ /* 0x000fe20008000000 */
[----:B------:R-:W-:Y:S01]  /*1920*/  UMOV UR27, 0x80000020 ;  /* 0x80000020001b7882 */ /* 0x000fe20000000000 */
[----:B------:R-:W-:Y:S02]  /*1930*/  WARPGROUP.DEPBAR.LE gsb0, 0x0 ;  /* 0x00008000000079c5 */ /* 0x000fe40000010000 */
[----:B------:R-:W-:-:S06]  /*1940*/  WARPGROUP.ARRIVE ;  /* 0x00000000000079c5 */ /* 0x000fcc0000000000 */
[----:B------:R-:W-:Y:S03]  /*1950*/  HGMMA.64x32x16.F32.BF16 R168, gdesc[UR12], R168, gsb0 ;  /* 0x006000000ca879f0 */ /* 0x000fe600080018a8 */
        /* <DEDUP_REMOVED lines=11> */
[----:B------:R-:W-:Y:S01]  /*1a10*/  HGMMA.64x32x16.F32.BF16 R40, gdesc[UR24], R40, gsb0 ;  /* 0x00600000182879f0 */ /* 0x000fe20008001828 */
        /* <DEDUP_REMOVED lines=8> */
[----:B------:R-:W-:Y:S01]  /*1aa0*/  UMOV UR12, UR24 ;  /* 0x00000018000c7c82 */ /* 0x000fe20008000000 */
[----:B------:R-:W-:Y:S01]  /*1ab0*/  UMOV UR13, UR25 ;  /* 0x00000019000d7c82 */ /* 0x000fe20008000000 */
[----:B------:R-:W-:-:S02]  /*1ac0*/  WARPGROUP.DEPBAR.LE gsb0, 0x0 ;  /* 0x00008000000079c5 */ /* 0x000fc40000010000 */
        /* <DEDUP_REMOVED lines=15> */
[----:B------:R-:W-:Y:S05]  /*1bc0*/  @!P1 BRA `(.L_x_19) ;  /* 0x0000000800889947 */ /* 0x000fea0003800000 */
[----:B------:R-:W-:Y:S01]  /*1bd0*/  UIADD3 UR6, UR39, 0x1, URZ ;  /* 0x0000000127067890 */ /* 0x000fe2000fffe03f */
[----:B------:R-:W-:-:S03]  /*1be0*/  IMAD.MOV.U32 R3, RZ, RZ, R0 ;  /* 0x000000ffff037224 */ /* 0x000fc600078e0000 */
[----:B------:R-:W-:-:S04]  /*1bf0*/  UISETP.NE.AND UP0, UPT, UR6, 0xa, UPT ;  /* 0x0000000a0600788c */ /* 0x000fc8000bf05270 */
[----:B------:R-:W-:Y:S02]  /*1c00*/  USEL UR7, URZ, 0x1, UP0 ;  /* 0x000000013f077887 */ /* 0x000fe40008000000 */
[----:B------:R-:W-:Y:S02]  /*1c10*/  USEL UR6, UR6, URZ, UP0 ;  /* 0x0000003f06067287 */ /* 0x000fe40008000000 */
[----:B------:R-:W-:-:S06]  /*1c20*/  ULOP3.LUT UR7, UR38, UR7, URZ, 0x3c, !UPT ;  /* 0x0000000726077292 */ /* 0x000fcc000f8e3c3f */
[----:B------:R-:W-:Y:S01]  /*1c30*/  IMAD.U32 R6, RZ, RZ, UR7 ;  /* 0x00000007ff067e24 */ /* 0x000fe2000f8e00ff */
[----:B------:R-:W-:-:S06]  /*1c40*/  UMOV UR7, UR39 ;  /* 0x0000002700077c82 */ /* 0x000fcc0008000000 */
.L_x_26:
[----:B------:R-:W-:Y:S05]  /*1c50*/  @!P0 BRA `(.L_x_20) ;  /* 0x0000000000048947 */ /* 0x000fea0003800000 */
[----:B------:R-:W-:Y:S01]  /*1c60*/  BPT.TRAP 0x1 ;  /* 0x000000040000795c */ /* 0x000fe20000300000 */
.L_x_20:
[----:B------:R-:W-:Y:S01]  /*1c70*/  ULEA UR8, UR6, UR41, 0x3 ;  /* 0x0000002906087291 */ /* 0x000fe2000f8e183f */
[----:B01----:R-:W-:-:S08]  /*1c80*/  SHF.L.U32 R4, R6, 0x1f, RZ ;  /* 0x0000001f06047819 */ /* 0x003fd000000006ff */
[----:B------:R0:W1:Y:S01]  /*1c90*/  SYNCS.PHASECHK.TRANS64.TRYWAIT P1, [UR8], R4 ;  /* 0x00000004ff0075a7 */ /* 0x0000620008020148 */
[----:B------:R-:W-:Y:S05]  /*1ca0*/  @!P0 BRA `(.L_x_21) ;  /* 0x0000000000048947 */ /* 0x000fea0003800000 */
[----:B------:R-:W-:Y:S01]  /*1cb0*/  BPT.TRAP 0x1 ;  /* 0x000000040000795c */ /* 0x000fe20000300000 */
.L_x_21:
[----:B-1----:R-:W-:Y:S05]  /*1cc0*/  @P1 BRA `(.L_x_22) ;  /* 0x0000000000081947 */ /* 0x002fea0003800000 */
[----:B------:R-:W1:Y:S02]  /*1cd0*/  SYNCS.PHASECHK.TRANS64.TRYWAIT P1, [UR8], R4 ;  /* 0x00000004ff0075a7 */ /* 0x000e640008020148 */
[----:B-1----:R-:W-:Y:S05]  /*1ce0*/  @!P1 BRA `(.L_x_23) ;  /* 0x000000c8006c9947 */ /* 0x002fea0003800000 */
.L_x_22:
[----:B------:R-:W-:Y:S01]  /*1cf0*/  UIMAD UR28, UR6, 0x300, UR4 ;  /* 0x00000300061c78a4 */ /* 0x000fe2000f8e0204 */
[----:B------:R-:W-:Y:S01]  /*1d00*/  WARPGROUP.ARRIVE ;  /* 0x00000000000079c5 */ /* 0x000fe20000000000 */
[----:B------:R-:W-:Y:S01]  /*1d10*/  UIMAD UR29, UR6, 0x280, UR5 ;  /* 0x00000280061d78a4 */ /* 0x000fe2000f8e0205 */
[----:B------:R-:W-:Y:S01]  /*1d20*/  UMOV UR9, 0x80000020 ;  /* 0x8000002000097882 */ /* 0x000fe20000000000 */
[----:B------:R-:W-:Y:S02]  /*1d30*/  UMOV UR11, 0x80000020 ;  /* 0x80000020000b7882 */ /* 0x000fe40000000000 */
[----:B------:R-:W-:Y:S01]  /*1d40*/  UIADD3 UR14, UR29, 0x80, URZ ;  /* 0x000000801d0e7890 */ /* 0x000fe2000fffe03f */
[----:B------:R-:W-:Y:S02]  /*1d50*/  UMOV UR8, UR28 ;  /* 0x0000001c00087c82 */ /* 0x000fe40008000000 */
[----:B------:R-:W-:Y:S01]  /*1d60*/  UMOV UR10, UR29 ;  /* 0x0000001d000a7c82 */ /* 0x000fe20008000000 */
[----:B------:R-:W-:Y:S01]  /*1d70*/  UMOV UR12, UR8 ;  /* 0x00000008000c7c82 */ /* 0x000fe20008000000 */
[----:B------:R-:W-:Y:S01]  /*1d80*/  HGMMA.64x32x16.F32.BF16 R168, gdesc[UR8], R168, gsb0 ;  /* 0x0060000008a879f0 */ /* 0x000fe200080018a8 */
[----:B------:R-:W-:Y:S01]  /*1d90*/  UMOV UR13, UR9 ;  /* 0x00000009000d7c82 */ /* 0x000fe20008000000 */
        /* <DEDUP_REMOVED lines=14> */
[----:B------:R-:W-:Y:S01]  /*1e80*/  UMOV UR9, 0x80000020 ;  /* 0x8000002000097882 */ /* 0x000fe20000000000 */
[----:B------:R-:W-:-:S02]  /*1e90*/  WARPGROUP.DEPBAR.LE gsb0, 0x0 ;  /* 0x00008000000079c5 */ /* 0x000fc40000010000 */
[----:B------:R-:W-:-:S06]  /*1ea0*/  WARPGROUP.ARRIVE ;  /* 0x00000000000079c5 */ /* 0x000fcc0000000000 */
[----:B------:R-:W-:Y:S01]  /*1eb0*/  HGMMA.64x32x16.F32.BF16 R136, gdesc[UR12], R136, gsb0 ;  /* 0x006000000c8879f0 */ /* 0x000fe20008001888 */
[----:B------:R-:W-:Y:S02]  /*1ec0*/  UIADD3 UR12, UR28, 0x200, URZ ;  /* 0x000002001c0c7890 */ /* 0x000fe4000fffe03f */
[----:B------:R-:W-:Y:S01]  /*1ed0*/  UIADD3 UR28, UR28, 0x202, URZ ;  /* 0x000002021c1c7890 */ /* 0x000fe2000fffe03f */
        /* <DEDUP_REMOVED lines=17> */
[----:B------:R-:W-:Y:S02]  /*1ff0*/  WARPGROUP.DEPBAR.LE gsb0, 0x0 ;  /* 0x00008000000079c5 */ /* 0x000fe40000010000 */
[----:B------:R-:W-:-:S06]  /*2000*/  WARPGROUP.ARRIVE ;  /* 0x00000000000079c5 */ /* 0x000fcc0000000000 */
[----:B------:R-:W-:Y:S01]  /*2010*/  HGMMA.64x32x16.F32.BF16 R24, gdesc[UR24], R24, gsb0 ;  /* 0x00600000181879f0 */ /* 0x000fe20008001818 */
[----:B------:R-:W-:Y:S01]  /*2020*/  UMOV UR26, UR10 ;  /* 0x0000000a001a7c82 */ /* 0x000fe20008000000 */
[----:B------:R-:W-:Y:S01]  /*2030*/  UMOV UR27, UR11 ;  /* 0x0000000b001b7c82 */ /* 0x000fe20008000000 */
[----:B------:R-:W-:Y:S01]  /*2040*/  UIADD3 UR10, UR29, 0x2, URZ ;  /* 0x000000021d0a7890 */ /* 0x000fe2000fffe03f */
[----:B------:R-:W-:Y:S01]  /*2050*/  UMOV UR11, 0x80000020 ;  /* 0x80000020000b7882 */ /* 0x000fe20000000000 */
[----:B------:R-:W-:Y:S02]  /*2060*/  WARPGROUP.DEPBAR.LE gsb0, 0x0 ;  /* 0x00008000000079c5 */ /* 0x000fe40000010000 */
[----:B------:R-:W-:-:S06]  /*2070*/  WARPGROUP.ARRIVE ;  /* 0x00000000000079c5 */ /* 0x000fcc0000000000 */
[----:B------:R-:W-:Y:S01]  /*2080*/  HGMMA.64x32x16.F32.BF16 R56, gdesc[UR20], R56, gsb0 ;  /* 0x00600000143879f0 */ /* 0x000fe20008001838 */
[----:B------:R-:W-:Y:S01]  /*2090*/  UIADD3 UR22, UR29, 0x182, URZ ;  /* 0x000001821d167890 */ /* 0x000fe2000fffe03f */
[----:B------:R-:W-:Y:S01]  /*20a0*/  UMOV UR20, UR8 ;  /* 0x0000000800147c82 */ /* 0x000fe20008000000 */
[----:B------:R-:W-:Y:S01]  /*20b0*/  UMOV UR21, UR9 ;  /* 0x0000000900157c82 */ /* 0x000fe20008000000 */
        /* <DEDUP_REMOVED lines=64> */
[----:B------:R-:W-:Y:S01]  /*24c0*/  BPT.TRAP 0x1 ;  /* 0x000000040000795c */ /* 0x000fe20000300000 */
.L_x_24:
[----:B------:R-:W-:Y:S01]  /*24d0*/  ULEA UR8, UR7, UR41, 0x3 ;  /* 0x0000002907087291 */ /* 0x000fe2000f8e183f */
[----:B------:R-:W-:-:S03]  /*24e0*/  ISETP.GT.U32.AND P1, PT, R16, 0x1, PT ;  /* 0x000000011000780c */ /* 0x000fc60003f24070 */
[----:B------:R-:W-:-:S04]  /*24f0*/  UIADD3 UR8, UR8, 0x50, URZ ;  /* 0x0000005008087890 */ /* 0x000fc8000fffe03f */
[----:B------:R-:W-:-:S09]  /*2500*/  UPRMT UR8, URZ, 0x654, UR8 ;  /* 0x000006543f087896 */ /* 0x000fd20008000008 */
[----:B------:R-:W-:Y:S01]  /*2510*/  SYNCS.ARRIVE.TRANS64.RED.A1T0 RZ, [UR8], RZ ;  /* 0x000000ffffff79a7 */ /* 0x000fe20008100408 */
[----:B------:R-:W-:Y:S05]  /*2520*/  @P1 BRA `(.L_x_25) ;  /* 0x0000000000041947 */ /* 0x000fea0003800000 */
[----:B------:R-:W-:Y:S01]  /*2530*/  BPT.TRAP 0x1 ;  /* 0x000000040000795c */ /* 0x000fe20000300000 */
.L_x_25:
[----:B------:R-:W-:Y:S01]  /*2540*/  UIADD3 UR6, UR6, 0x1, URZ ;  /* 0x0000000106067890 */ /* 0x000fe2000fffe03f */
[C---:B------:R-:W-:Y:S01]  /*2550*/  ISETP.GT.AND P1, PT, R3.reuse, 0x1, PT ;  /* 0x000000010300780c */ /* 0x040fe20003f24270 */
[----:B------:R-:W-:Y:S01]  /*2560*/  UIADD3 UR7, UR7, 0x1, URZ ;  /* 0x0000000107077890 */ /* 0x000fe2000fffe03f */
[----:B------:R-:W-:Y:S01]  /*2570*/  VIADD R3, R3, 0xffffffff ;  /* 0xffffffff03037836 */ /* 0x000fe20000000000 */
[----:B------:R-:W-:Y:S02]  /*2580*/  UISETP.NE.AND UP0, UPT, UR6, 0xa, UPT ;  /* 0x0000000a0600788c */ /* 0x000fe4000bf05270 */
[----:B------:R-:W-:Y:S02]  /*2590*/  UISETP.NE.AND UP1, UPT, UR7, 0xa, UPT ;  /* 0x0000000a0700788c */ /* 0x000fe4000bf25270 */
[----:B------:R-:W-:Y:S02]  /*25a0*/  USEL UR8, URZ, 0x1, UP0 ;  /* 0x000000013f087887 */ /* 0x000fe40008000000 */
[----:B------:R-:W-:-:S02]  /*25b0*/  USEL UR6, UR6, URZ, UP0 ;  /* 0x0000003f06067287 */ /* 0x000fc40008000000 */
[----:B------:R-:W-:Y:S02]  /*25c0*/  USEL UR7, UR7, URZ, UP1 ;  /* 0x0000003f07077287 */ /* 0x000fe40008800000 */
[----:B------:R-:W-:Y:S01]  /*25d0*/  LOP3.LUT R6, R6, UR8, RZ, 0x3c, !PT ;  /* 0x0000000806067c12 */ /* 0x000fe2000f8e3cff */
[----:B------:R-:W-:Y:S09]  /*25e0*/  @P1 BRA `(.L_x_26) ;  /* 0xfffffff400981947 */ /* 0x000ff2000383ffff */
.L_x_19:
[----:B------:R-:W2:Y:S02]  /*25f0*/  LDC R3, c[0x0][0x28c] ;  /* 0x0000a300ff037b82 */ /* 0x000ea40000000800 */
[----:B--2---:R-:W-:-:S13]  /*2600*/  ISETP.GE.AND P1, PT, R3, 0x1, PT ;  /* 0x000000010300780c */ /* 0x004fda0003f26270 */
[----:B------:R-:W-:Y:S05]  /*2610*/  @!P1 BRA `(.L_x_27) ;  /* 0x0000000000349947 */ /* 0x000fea0003800000 */
[----:B------:R-:W-:Y:S05]  /*2620*/  @!P0 BRA `(.L_x_28) ;  /* 0x0000000000048947 */ /* 0x000fea0003800000 */
[----:B------:R-:W-:Y:S01]  /*2630*/  BPT.TRAP 0x1 ;  /* 0x000000040000795c */ /* 0x000fe20000300000 */
.L_x_28:
[----:B------:R-:W-:Y:S01]  /*2640*/  VIADD R0, R0, UR39 ;  /* 0x0000002700007c36 */ /* 0x000fe20008000000 */
[----:B------:R-:W-:-:S03]  /*2650*/  ISETP.GT.U32.AND P0, PT, R16, 0x1, PT ;  /* 0x000000011000780c */ /* 0x000fc60003f04070 */
[----:B01----:R-:W-:-:S05]  /*2660*/  IMAD.WIDE.U32 R4, R0, -0x33333333, RZ ;  /* 0xcccccccd00047825 */ /* 0x003fca00078e00ff */
[----:B------:R-:W-:-:S05]  /*2670*/  SHF.R.U32.HI R5, RZ, 0x3, R5 ;  /* 0x00000003ff057819 */ /* 0x000fca0000011605 */
[----:B------:R-:W-:-:S05]  /*2680*/  IMAD R0, R5, -0xa, R0 ;  /* 0xfffffff605007824 */ /* 0x000fca00078e0200 */
[----:B------:R-:W-:-:S05]  /*2690*/  LEA R0, R0, UR41, 0x3 ;  /* 0x0000002900007c11 */ /* 0x000fca000f8e18ff */
[----:B------:R-:W-:-:S05]  /*26a0*/  VIADD R0, R0, 0x50 ;  /* 0x0000005000007836 */ /* 0x000fca0000000000 */
[----:B------:R-:W-:-:S04]  /*26b0*/  PRMT R0, RZ, 0x654, R0 ;  /* 0x00000654ff007816 */ /* 0x000fc80000000000 */
[----:B------:R2:W-:Y:S01]  /*26c0*/  SYNCS.ARRIVE.TRANS64.RED.A1T0 RZ, [R0+URZ], RZ ;  /* 0x000000ff00ff79a7 */ /* 0x0005e2000810043f */
[----:B------:R-:W-:Y:S05]  /*26d0*/  @P0 BRA `(.L_x_27) ;  /* 0x0000000000040947 */ /* 0x000fea0003800000 */
[----:B------:R-:W-:Y:S01]  /*26e0*/  BPT.TRAP 0x1 ;  /* 0x000000040000795c */ /* 0x000fe20000300000 */
.L_x_27:
[----:B--2---:R-:W2:Y:S01]  /*26f0*/  S2R R0, SR_TID.X ;  /* 0x0000000000007919 */ /* 0x004ea20000002100 */
[----:B01----:R-:W0:Y:S01]  /*2700*/  LDC R5, c[0x0][0x288] ;  /* 0x0000a200ff057b82 */ /* 0x003e220000000800 */
[----:B------:R-:W-:Y:S01]  /*2710*/  IMAD R23, R23, 0xa0, RZ ;  /* 0x000000a017177824 */ /* 0x000fe200078e02ff */
[----:B------:R-:W-:Y:S01]  /*2720*/  UIADD3 UR39, UR40, UR39, URZ ;  /* 0x0000002728277290 */ /* 0x000fe2000fffe03f */
[----:B------:R-:W1:Y:S01]  /*2730*/  S2R R6, SR_TID.X ;  /* 0x0000000000067919 */ /* 0x000e620000002100 */
[----:B------:R-:W-:Y:S01]  /*2740*/  ULDC UR7, c[0x0][0x284] ;  /* 0x0000a10000077ab9 */ /* 0x000fe20000000800 */
[----:B------:R-:W-:Y:S01]  /*2750*/  UISETP.GE.U32.AND UP1, UPT, UR40, 0xa, UPT ;  /* 0x0000000a2800788c */ /* 0x000fe2000bf26070 */
[----:B------:R-:W-:Y:S01]  /*2760*/  SHF.R.S32.HI R11, RZ, 0x1f, R17 ;  /* 0x0000001fff0b7819 */ /* 0x000fe20000011411 */
[----:B------:R-:W-:Y:S01]  /*2770*/  UISETP.GT.U32.AND UP0, UPT, UR39, 0x9, UPT ;  /* 0x000000092700788c */ /* 0x000fe2000bf04070 */
[----:B------:R-:W-:Y:S01]  /*2780*/  IMAD.MOV.U32 R197, RZ, RZ, RZ ;  /* 0x000000ffffc57224 */ /* 0x000fe200078e00ff */
[----:B------:R-:W-:-:S02]  /*2790*/  UIMAD.WIDE.U32 UR4, UR39, -0x33333333, URZ ;  /* 0xcccccccd270478a5 */ /* 0x000fc4000f8e003f */
[----:B------:R-:W-:Y:S01]  /*27a0*/  UISETP.LT.U32.AND UP0, UPT, UR40, 0xa, UP0 ;  /* 0x0000000a2800788c */ /* 0x000fe20008701070 */
[----:B------:R-:W-:Y:S01]  /*27b0*/  ULDC.64 UR8, c[0x0][0x5d0] ;  /* 0x0001740000087ab9 */ /* 0x000fe20000000a00 */
[----:B------:R-:W-:Y:S02]  /*27c0*/  USHF.R.U32.HI UR4, URZ, 0x3, UR5 ;  /* 0x000000033f047899 */ /* 0x000fe40008011605 */
[----:B------:R-:W-:Y:S02]  /*27d0*/  USEL UR6, URZ, 0x1, !UP0 ;  /* 0x000000013f067887 */ /* 0x000fe4000c000000 */
[----:B------:R-:W-:Y:S02]  /*27e0*/  UIMAD UR39, UR4, -0xa, UR39 ;  /* 0xfffffff6042778a4 */ /* 0x000fe4000f8e0227 */
[----:B------:R-:W-:Y:S01]  /*27f0*/  ULOP3.LUT UR38, UR38, UR6, URZ, 0x3c, !UPT ;  /* 0x0000000626267292 */ /* 0x000fe2000f8e3c3f */
[----:B0-----:R-:W-:-:S03]  /*2800*/  ISETP.GE.AND P0, PT, R23, R5, PT ;  /* 0x000000051700720c */ /* 0x001fc60003f06270 */
[----:B------:R-:W-:Y:S01]  /*2810*/  @UP1 ULOP3.LUT UR38, UR38, 0x1, UR4, 0x78, !UPT ;  /* 0x0000000126261892 */ /* 0x000fe2000f8e7804 */
[----:B--2---:R-:W-:-:S04]  /*2820*/  SHF.R.U32.HI R0, RZ, 0x7, R0 ;  /* 0x00000007ff007819 */ /* 0x004fc80000011600 */
[----:B------:R-:W-:Y:S01]  /*2830*/  LOP3.LUT R0, R0, 0x1, RZ, 0xc0, !PT ;  /* 0x0000000100007812 */ /* 0x000fe200078ec0ff */
[C---:B-1----:R-:W-:Y:S01]  /*2840*/  IMAD.SHL.U32 R186, R6.reuse, 0x2, RZ ;  /* 0x0000000206ba7824 */ /* 0x042fe200078e00ff */
[----:B------:R-:W-:Y:S02]  /*2850*/  SHF.R.U32.HI R3, RZ, 0x2, R6 ;  /* 0x00000002ff037819 */ /* 0x000fe40000011606 */
[----:B------:R-:W-:Y:S01]  /*2860*/  LOP3.LUT R4, R6, 0x60, RZ, 0xc0, !PT ;  /* 0x0000006006047812 */ /* 0x000fe200078ec0ff */
[----:B------:R-:W-:Y:S01]  /*2870*/  IMAD.SHL.U32 R196, R0, 0x40, RZ ;  /* 0x0000004000c47824 */ /* 0x000fe200078e00ff */
[----:B------:R-:W-:Y:S02]  /*2880*/  LOP3.LUT R3, R3, 0x7, RZ, 0xc0, !PT ;  /* 0x0000000703037812 */ /* 0x000fe400078ec0ff */
[----:B------:R-:W-:Y:S02]  /*2890*/  SHF.R.U32.HI R4, RZ, 0x1, R4 ;  /* 0x00000001ff047819 */ /* 0x000fe40000011604 */
[----:B------:R-:W-:-:S02]  /*28a0*/  LOP3.LUT R196, R196, 0x40, R3, 0xe2, !PT ;  /* 0x00000040c4c47812 */ /* 0x000fc400078ee203 */
[-C--:B------:R-:W-:Y:S02]  /*28b0*/  IADD3 R3, RZ, -R4.reuse, -R3 ;  /* 0x80000004ff037210 */ /* 0x080fe40007ffe803 */
[----:B------:R-:W-:Y:S02]  /*28c0*/  LOP3.LUT R186, R23, 0x6, R186, 0xf8, !PT ;  /* 0x0000000617ba7812 */ /* 0x000fe400078ef8ba */
[----:B------:R-:W-:Y:S01]  /*28d0*/  LOP3.LUT R196, R196, R4, RZ, 0xfc, !PT ;  /* 0x00000004c4c47212 */ /* 0x000fe200078efcff */
[----:B------:R-:W-:Y:S01]  /*28e0*/  IMAD R3, R0, -0x40, R3 ;  /* 0xffffffc000037824 */ /* 0x000fe200078e0203 */
[----:B------:R-:W-:Y:S01]  /*28f0*/  LOP3.LUT R0, R6, 0x3, RZ, 0xc0, !PT ;  /* 0x0000000306007812 */ /* 0x000fe200078ec0ff */
[C---:B------:R-:W-:Y:S01]  /*2900*/  IMAD R6, R22.reuse, 0xc0, RZ ;  /* 0x000000c016067824 */ /* 0x040fe200078e02ff */
[----:B------:R-:W-:Y:S01]  /*2910*/  SHF.R.S32.HI R187, RZ, 0x1f, R186 ;  /* 0x0000001fffbb7819 */ /* 0x000fe200000114ba */
[----:B------:R-:W-:-:S03]  /*2920*/  IMAD.WIDE R196, R22, 0xc0, R196 ;  /* 0x000000c016c47825 */ /* 0x000fc600078e02c4 */
[----:B------:R-:W-:Y:S01]  /*2930*/  ISETP.GE.OR P0, PT, R6, UR7, P0 ;  /* 0x0000000706007c0c */ /* 0x000fe20008706670 */
[----:B------:R-:W-:Y:S02]  /*2940*/  IMAD R8, R0, -0x2, R5 ;  /* 0xfffffffe00087824 */ /* 0x000fe400078e0205 */
[----:B------:R-:W-:Y:S02]  /*2950*/  IMAD R0, R11, UR8, RZ ;  /* 0x000000080b007c24 */ /* 0x000fe4000f8e02ff */
[----:B------:R-:W-:-:S04]  /*2960*/  IMAD.WIDE.U32 R4, R17, UR8, R186 ;  /* 0x0000000811047c25 */ /* 0x000fc8000f8e00ba */
[----:B------:R-:W-:Y:S01]  /*2970*/  IMAD R7, R17, UR9, R0 ;  /* 0x0000000911077c24 */ /* 0x000fe2000f8e0200 */
[----:B------:R-:W-:Y:S01]  /*2980*/  IADD3 R0, -R6, UR7, R3 ;  /* 0x0000000706007c10 */ /* 0x000fe2000fffe103 */
[----:B------:R-:W-:Y:S02]  /*2990*/  IMAD.IADD R3, R8, 0x1, -R23 ;  /* 0x0000000108037824 */ /* 0x000fe400078e0a17 */
[----:B------:R-:W-:Y:S02]  /*29a0*/  IMAD.IADD R5, R5, 0x1, R7 ;  /* 0x0000000105057824 */ /* 0x000fe400078e0207 */
[----:B------:R-:W-:Y:S01]  /*29b0*/  IMAD.MOV.U32 R22, RZ, RZ, -0x1 ;  /* 0xffffffffff167424 */ /* 0x000fe200078e00ff */
[----:B------:R-:W-:Y:S06]  /*29c0*/  @P0 BRA `(.L_x_29) ;  /* 0x0000009800d80947 */ /* 0x000fec0003800000 */
[----:B------:R-:W0:Y:S01]  /*29d0*/  LDC.64 R12, c[0x0][0x5c8] ;  /* 0x00017200ff0c7b82 */ /* 0x000e220000000a00 */
[----:B-----5:R-:W-:Y:S01]  /*29e0*/  FSETP.NEU.AND P2, PT, R184, RZ, PT ;  /* 0x000000ffb800720b */ /* 0x020fe20003f4d000 */
[----:B------:R-:W-:Y:S01]  /*29f0*/  BSSY B0, `(.L_x_29) ;  /* 0x00009b3000007945 */ /* 0x000fe20003800000 */
[----:B------:R-:W-:-:S04]  /*2a00*/  ISETP.GT.AND P0, PT, R3, RZ, PT ;  /* 0x000000ff0300720c */ /* 0x000fc80003f04270 */
[----:B------:R-:W-:Y:S01]  /*2a10*/  ISETP.GT.AND P1, PT, R0, RZ, P0 ;  /* 0x000000ff0000720c */ /* 0x000fe20000724270 */
[-C--:B0-----:R-:W-:Y:S02]  /*2a20*/  IMAD R6, R197, R12.reuse, RZ ;  /* 0x0000000cc5067224 */ /* 0x081fe400078e02ff */
[----:B------:R-:W-:-:S04]  /*2a30*/  IMAD.WIDE.U32 R8, R196, R12, R4 ;  /* 0x0000000cc4087225 */ /* 0x000fc800078e0004 */
[----:B------:R-:W-:-:S04]  /*2a40*/  IMAD R5, R196, R13, R6 ;  /* 0x0000000dc4057224 */ /* 0x000fc800078e0206 */
[----:B------:R-:W-:Y:S01]  /*2a50*/  IMAD.IADD R199, R9, 0x1, R5 ;  /* 0x0000000109c77824 */ /* 0x000fe200078e0205 */
[----:B------:R-:W-:Y:S06]  /*2a60*/  @!P2 BRA `(.L_x_30) ;  /* 0x0000006c0068a947 */ /* 0x000fec0003800000 */
[----:B------:R-:W0:Y:S01]  /*2a70*/  LDC.64 R188, c[0x0][0x5b8] ;  /* 0x00016e00ffbc7b82 */ /* 0x000e220000000a00 */
[----:B------:R-:W-:-:S07]  /*2a80*/  ULDC.64 UR4, c[0x0][0x5c0] ;  /* 0x0001700000047ab9 */ /* 0x000fce0000000a00 */
[----:B------:R-:W1:Y:S08]  /*2a90*/  LDC.64 R20, c[0x0][0x5b0] ;  /* 0x00016c00ff147b82 */ /* 0x000e700000000a00 */
[----:B------:R-:W2:Y:S01]  /*2aa0*/  LDC.64 R14, c[0x0][0x5a8] ;  /* 0x00016a00ff0e7b82 */ /* 0x000ea20000000a00 */
[-C--:B0-----:R-:W-:Y:S02]  /*2ab0*/  IMAD R4, R11, R188.reuse, RZ ;  /* 0x000000bc0b047224 */ /* 0x081fe400078e02ff */
[----:B------:R-:W-:-:S04]  /*2ac0*/  IMAD.WIDE.U32 R192, R17, R188, R186 ;  /* 0x000000bc11c07225 */ /* 0x000fc800078e00ba */
[----:B------:R-:W-:Y:S02]  /*2ad0*/  IMAD R189, R17, R189, R4 ;  /* 0x000000bd11bd7224 */ /* 0x000fe400078e0204 */
[-C--:B-1----:R-:W-:Y:S02]  /*2ae0*/  IMAD R4, R197, R20.reuse, RZ ;  /* 0x00000014c5047224 */ /* 0x082fe400078e02ff */
[----:B------:R-:W-:Y:S02]  /*2af0*/  IMAD.IADD R191, R193, 0x1, R189 ;  /* 0x00000001c1bf7824 */ /* 0x000fe400078e02bd */
[----:B------:R-:W-:Y:S02]  /*2b00*/  IMAD.MOV.U32 R190, RZ, RZ, R192 ;  /* 0x000000ffffbe7224 */ /* 0x000fe400078e00c0 */
[C---:B------:R-:W-:Y:S02]  /*2b10*/  IMAD R23, R196.reuse, R21, R4 ;  /* 0x00000015c4177224 */ /* 0x040fe400078e0204 */
[----:B------:R-:W-:-:S04]  /*2b20*/  IMAD.WIDE.U32 R4, R196, R20, R190 ;  /* 0x00000014c4047225 */ /* 0x000fc800078e00be */
[----:B------:R-:W-:Y:S01]  /*2b30*/  IMAD.IADD R5, R5, 0x1, R23 ;  /* 0x0000000105057824 */ /* 0x000fe200078e0217 */
[----:B--2---:R-:W-:-:S04]  /*2b40*/  LEA R10, P2, R4, R14, 0x1 ;  /* 0x0000000e040a7211 */ /* 0x004fc800078408ff */
[----:B------:R-:W-:-:S05]  /*2b50*/  LEA.HI.X R11, R4, R15, R5, 0x1, P2 ;  /* 0x0000000f040b7211 */ /* 0x000fca00010f0c05 */
[----:B------:R-:W2:Y:S01]  /*2b60*/  @P1 LDG.E.LTC128B.U16 R9, desc[UR36][R10.64] ;  /* 0x000000240a091981 */ /* 0x000ea2000c1e1520 */
[----:B------:R-:W-:Y:S01]  /*2b70*/  LEA R6, P2, R8, UR4, 0x1 ;  /* 0x0000000408067c11 */ /* 0x000fe2000f8408ff */
[----:B------:R-:W-:Y:S01]  /*2b80*/  IMAD.WIDE.U32 R4, R196, R20, R186 ;  /* 0x00000014c4047225 */ /* 0x000fe200078e00ba */
[----:B------:R-:W-:Y:S01]  /*2b90*/  ISETP.GT.AND P5, PT, R3, 0x1, PT ;  /* 0x000000010300780c */ /* 0x000fe20003fa4270 */
[----:B------:R-:W-:Y:S01]  /*2ba0*/  BSSY B1, `(.L_x_31) ;  /* 0x0000014000017945 */ /* 0x000fe20003800000 */
[----:B------:R-:W-:Y:S01]  /*2bb0*/  LOP3.LUT R2, R2, 0xfffffffd, RZ, 0xc0, !PT ;  /* 0xfffffffd02027812 */ /* 0x000fe200078ec0ff */
[----:B------:R-:W-:Y:S02]  /*2bc0*/  IMAD.IADD R5, R23, 0x1, R5 ;  /* 0x0000000117057824 */ /* 0x000fe400078e0205 */
[----:B------:R-:W-:-:S04]  /*2bd0*/  IMAD.WIDE.U32 R194, R17, R188, R4 ;  /* 0x000000bc11c27225 */ /* 0x000fc800078e0004 */
[----:B------:R-:W-:Y:S01]  /*2be0*/  IMAD.IADD R5, R189, 0x1, R195 ;  /* 0x00000001bd057824 */ /* 0x000fe200078e02c3 */
[----:B------:R-:W-:-:S03]  /*2bf0*/  LEA R4, P3, R194, R14, 0x1 ;  /* 0x0000000ec2047211 */ /* 0x000fc600078608ff */
[----:B------:R-:W-:Y:S02]  /*2c00*/  @P5 LOP3.LUT R2, R2, 0x2, RZ, 0xfc, !PT ;  /* 0x0000000202025812 */ /* 0x000fe400078efcff */
[----:B------:R-:W-:Y:S01]  /*2c10*/  LEA.HI.X R5, R194, R15, R5, 0x1, P3 ;  /* 0x0000000fc2057211 */ /* 0x000fe200018f0c05 */
[C---:B------:R-:W-:Y:S01]  /*2c20*/  IMAD.SHL.U32 R194, R20.reuse, 0x8, RZ ;  /* 0x0000000814c27824 */ /* 0x040fe200078e00ff */
[----:B------:R-:W-:Y:S01]  /*2c30*/  SHF.L.U64.HI R195, R20, 0x3, R21 ;  /* 0x0000000314c37819 */ /* 0x000fe20000010215 */
[C---:B--2---:R-:W-:Y:S01]  /*2c40*/  IMAD.U32 R7, R9.reuse, 0x10000, RZ ;  /* 0x0001000009077824 */ /* 0x044fe200078e00ff */
[----:B------:R-:W-:-:S03]  /*2c50*/  PRMT R10, R9, 0x7610, R10 ;  /* 0x00007610090a7816 */ /* 0x000fc6000000000a */
[----:B------:R-:W-:-:S04]  /*2c60*/  FMUL R7, R7, R184 ;  /* 0x000000b807077220 */ /* 0x000fc80000400000 */
[----:B------:R-:W-:Y:S01]  /*2c70*/  FFMA R168, R168, R185, R7 ;  /* 0x000000b9a8a87223 */ /* 0x000fe20000000007 */
[----:B------:R-:W-:Y:S02]  /*2c80*/  LEA.HI.X R7, R8, UR5, R199, 0x1, P2 ;  /* 0x0000000508077c11 */ /* 0x000fe400090f0cc7 */
[----:B------:R-:W-:Y:S02]  /*2c90*/  ISETP.GT.AND P2, PT, R0, RZ, P5 ;  /* 0x000000ff0000720c */ /* 0x000fe40002f44270 */
[----:B------:R-:W-:-:S05]  /*2ca0*/  F2FP.BF16.F32.PACK_AB R168, RZ, R168 ;  /* 0x000000a8ffa8723e */ /* 0x000fca00000010ff */
[----:B------:R0:W-:Y:S06]  /*2cb0*/  @P1 STG.E.U16 desc[UR36][R6.64], R168 ;  /* 0x000000a806001986 */ /* 0x0001ec000c101524 */
[----:B------:R-:W-:Y:S05]  /*2cc0*/  @!P2 BRA `(.L_x_32) ;  /* 0x000000000004a947 */ /* 0x000fea0003800000 */
[----:B------:R1:W5:Y:S02]  /*2cd0*/  LDG.E.LTC128B.U16 R10, desc[UR36][R4.64+0x2] ;  /* 0x00000224040a7981 */ /* 0x000364000c1e1520 */
.L_x_32:
[----:B------:R-:W-:Y:S05]  /*2ce0*/  BSYNC B1 ;  /* 0x0000000000017941 */ /* 0x000fea0003800000 */
.L_x_31:
[----:B------:R-:W-:Y:S01]  /*2cf0*/  IMAD.WIDE.U32 R8, R196, R20, R194 ;  /* 0x00000014c4087225 */ /* 0x000fe200078e00c2 */
[----:B------:R-:W-:Y:S02]  /*2d00*/  ISETP.GT.AND P1, PT, R0, 0x8, P0 ;  /* 0x000000080000780c */ /* 0x000fe40000724270 */
[C---:B-----5:R-:W-:Y:S01]  /*2d10*/  PRMT R202, R10.reuse, 0x7610, R202 ;  /* 0x000076100aca7816 */ /* 0x060fe200000000ca */
[----:B------:R-:W-:Y:S02]  /*2d20*/  IMAD.U32 R11, R10, 0x10000, RZ ;  /* 0x000100000a0b7824 */ /* 0x000fe400078e00ff */
[----:B------:R-:W-:Y:S01]  /*2d30*/  IMAD.IADD R23, R23, 0x1, R9 ;  /* 0x0000000117177824 */ /* 0x000fe200078e0209 */
[----:B------:R-:W-:Y:S01]  /*2d40*/  IADD3 R9, P3, R192, R8, RZ ;  /* 0x00000008c0097210 */ /* 0x000fe20007f7e0ff */
[----:B0-----:R-:W-:-:S04]  /*2d50*/  FMUL R168, R11, R184 ;  /* 0x000000b80ba87220 */ /* 0x001fc80000400000 */
[----:B------:R-:W-:Y:S01]  /*2d60*/  FFMA R169, R169, R185, R168 ;  /* 0x000000b9a9a97223 */ /* 0x000fe200000000a8 */
[----:B------:R-:W-:Y:S01]  /*2d70*/  IMAD.X R200, R23, 0x1, R191, P3 ;  /* 0x0000000117c87824 */ /* 0x000fe200018e06bf */
[----:B------:R-:W-:-:S03]  /*2d80*/  LEA R168, P3, R9, R14, 0x1 ;  /* 0x0000000e09a87211 */ /* 0x000fc600078608ff */
[----:B------:R-:W-:Y:S02]  /*2d90*/  F2FP.BF16.F32.PACK_AB R11, RZ, R169 ;  /* 0x000000a9ff0b723e */ /* 0x000fe400000010ff */
[----:B------:R-:W-:-:S03]  /*2da0*/  LEA.HI.X R169, R9, R15, R200, 0x1, P3 ;  /* 0x0000000f09a97211 */ /* 0x000fc600018f0cc8 */
[----:B------:R0:W-:Y:S04]  /*2db0*/  @P2 STG.E.U16 desc[UR36][R6.64+0x2], R11 ;  /* 0x0000020b06002986 */ /* 0x0001e8000c101524 */
[----:B------:R-:W2:Y:S01]  /*2dc0*/  @P1 LDG.E.LTC128B.U16 R202, desc[UR36][R168.64] ;  /* 0x00000024a8ca1981 */ /* 0x000ea2000c1e1520 */
[----:B------:R-:W-:Y:S01]  /*2dd0*/  IADD3 R200, P2, R186, R8, RZ ;  /* 0x00000008bac87210 */ /* 0x000fe20007f5e0ff */
[----:B------:R-:W-:Y:S01]  /*2de0*/  BSSY B1, `(.L_x_33) ;  /* 0x0000012000017945 */ /* 0x000fe20003800000 */
[----:B------:R-:W-:-:S03]  /*2df0*/  SHF.L.U64.HI R199, R12, 0x4, R13 ;  /* 0x000000040cc77819 */ /* 0x000fc6000001020d */
[----:B------:R-:W-:Y:S01]  /*2e00*/  IMAD.X R201, R187, 0x1, R23, P2 ;  /* 0x00000001bbc97824 */ /* 0x000fe200010e0617 */
[----:B------:R-:W-:Y:S01]  /*2e10*/  ISETP.GT.AND P2, PT, R0, 0x8, P5 ;  /* 0x000000080000780c */ /* 0x000fe20002f44270 */
[----:B------:R-:W-:Y:S02]  /*2e20*/  IMAD.SHL.U32 R23, R12, 0x10, RZ ;  /* 0x000000100c177824 */ /* 0x000fe400078e00ff */
[----:B------:R-:W-:-:S03]  /*2e30*/  IMAD.WIDE.U32 R200, R17, R188, R200 ;  /* 0x000000bc11c87225 */ /* 0x000fc600078e00c8 */
[----:B------:R-:W-:Y:S02]  /*2e40*/  IADD3 R10, P3, R23, R6, RZ ;  /* 0x00000006170a7210 */ /* 0x000fe40007f7e0ff */
[----:B------:R-:W-:-:S03]  /*2e50*/  LEA R8, P4, R200, R14, 0x1 ;  /* 0x0000000ec8087211 */ /* 0x000fc600078808ff */
[----:B0-----:R-:W-:Y:S02]  /*2e60*/  IMAD.X R11, R199, 0x1, R7, P3 ;  /* 0x00000001c70b7824 */ /* 0x001fe400018e0607 */
[----:B--2---:R-:W-:-:S04]  /*2e70*/  IMAD.U32 R9, R202, 0x10000, RZ ;  /* 0x00010000ca097824 */ /* 0x004fc800078e00ff */
[----:B------:R-:W-:-:S04]  /*2e80*/  FMUL R9, R9, R184 ;  /* 0x000000b809097220 */ /* 0x000fc80000400000 */
[----:B------:R-:W-:Y:S01]  /*2e90*/  FFMA R9, R170, R185, R9 ;  /* 0x000000b9aa097223 */ /* 0x000fe20000000009 */
[----:B------:R-:W-:-:S04]  /*2ea0*/  IMAD.IADD R170, R189, 0x1, R201 ;  /* 0x00000001bdaa7824 */ /* 0x000fc800078e02c9 */
[----:B------:R-:W-:Y:S02]  /*2eb0*/  F2FP.BF16.F32.PACK_AB R168, RZ, R9 ;  /* 0x00000009ffa8723e */ /* 0x000fe400000010ff */
[----:B------:R-:W-:-:S03]  /*2ec0*/  LEA.HI.X R9, R200, R15, R170, 0x1, P4 ;  /* 0x0000000fc8097211 */ /* 0x000fc600020f0caa */
[----:B------:R0:W-:Y:S01]  /*2ed0*/  @P1 STG.E.U16 desc[UR36][R10.64], R168 ;  /* 0x000000a80a001986 */ /* 0x0001e2000c101524 */
[----:B------:R-:W-:Y:S05]  /*2ee0*/  @!P2 BRA `(.L_x_34) ;  /* 0x000000000004a947 */ /* 0x000fea0003800000 */
[----:B------:R2:W5:Y:S02]  /*2ef0*/  LDG.E.LTC128B.U16 R202, desc[UR36][R8.64+0x2] ;  /* 0x0000022408ca7981 */ /* 0x000564000c1e1520 */
.L_x_34:
[----:B------:R-:W-:Y:S05]  /*2f00*/  BSYNC B1 ;  /* 0x0000000000017941 */ /* 0x000fea0003800000 */
.L_x_33:
[----:B-----5:R-:W-:Y:S01]  /*2f10*/  IMAD.U32 R169, R202, 0x10000, RZ ;  /* 0x00010000caa97824 */ /* 0x020fe200078e00ff */
[----:B------:R-:W-:Y:S01]  /*2f20*/  ISETP.GT.AND P3, PT, R3, 0x8, PT ;  /* 0x000000080300780c */ /* 0x000fe20003f64270 */
[----:B------:R-:W-:Y:S01]  /*2f30*/  BSSY B1, `(.L_x_35) ;  /* 0x000000a000017945 */ /* 0x000fe20003800000 */
[----:B------:R-:W-:Y:S01]  /*2f40*/  LOP3.LUT R2, R2, 0xfffffffb, RZ, 0xc0, !PT ;  /* 0xfffffffb02027812 */ /* 0x000fe200078ec0ff */
[----:B0-----:R-:W-:Y:S01]  /*2f50*/  FMUL R168, R169, R184 ;  /* 0x000000b8a9a87220 */ /* 0x001fe20000400000 */
[----:B------:R-:W-:-:S03]  /*2f60*/  ISETP.GT.AND P1, PT, R0, RZ, P3 ;  /* 0x000000ff0000720c */ /* 0x000fc60001f24270 */
[----:B------:R-:W-:-:S05]  /*2f70*/  FFMA R168, R171, R185, R168 ;  /* 0x000000b9aba87223 */ /* 0x000fca00000000a8 */
[----:B------:R-:W-:Y:S02]  /*2f80*/  F2FP.BF16.F32.PACK_AB R168, RZ, R168 ;  /* 0x000000a8ffa8723e */ /* 0x000fe400000010ff */
[----:B------:R-:W-:-:S03]  /*2f90*/  @P3 LOP3.LUT R2, R2, 0x4, RZ, 0xfc, !PT ;  /* 0x0000000402023812 */ /* 0x000fc600078efcff */
[----:B------:R0:W-:Y:S01]  /*2fa0*/  @P2 STG.E.U16 desc[UR36][R10.64+0x2], R168 ;  /* 0x000002a80a002986 */ /* 0x0001e2000c101524 */
[----:B------:R-:W-:Y:S05]  /*2fb0*/  @!P1 BRA `(.L_x_36) ;  /* 0x0000000000049947 */ /* 0x000fea0003800000 */
[----:B------:R3:W5:Y:S02]  /*2fc0*/  LDG.E.LTC128B.U16 R202, desc[UR36][R4.64+0x10] ;  /* 0x0000102404ca7981 */ /* 0x000764000c1e1520 */
.L_x_36:
[----:B------:R-:W-:Y:S05]  /*2fd0*/  BSYNC B1 ;  /* 0x0000000000017941 */ /* 0x000fea0003800000 */
.L_x_35:
[----:B-----5:R-:W-:Y:S01]  /*2fe0*/  IMAD.U32 R169, R202, 0x10000, RZ ;  /* 0x00010000caa97824 */ /* 0x020fe200078e00ff */
[----:B------:R-:W-:Y:S01]  /*2ff0*/  ISETP.GT.AND P6, PT, R3, 0x9, PT ;  /* 0x000000090300780c */ /* 0x000fe20003fc4270 */
[----:B------:R-:W-:Y:S01]  /*3000*/  BSSY B1, `(.L_x_37) ;  /* 0x000000a000017945 */ /* 0x000fe20003800000 */
[----:B------:R-:W-:Y:S01]  /*3010*/  LOP3.LUT R2, R2, 0xfffffffe, RZ, 0xc0, !PT ;  /* 0xfffffffe02027812 */ /* 0x000fe200078ec0ff */
[----:B------:R-:W-:Y:S01]  /*3020*/  FMUL R169, R169, R184 ;  /* 0x000000b8a9a97220 */ /* 0x000fe20000400000 */
[----:B------:R-:W-:-:S03]  /*3030*/  ISETP.GT.AND P2, PT, R0, RZ, P6 ;  /* 0x000000ff0000720c */ /* 0x000fc60003744270 */
[----:B------:R-:W-:-:S05]  /*3040*/  FFMA R169, R172, R185, R169 ;  /* 0x000000b9aca97223 */ /* 0x000fca00000000a9 */
[----:B------:R-:W-:Y:S02]  /*3050*/  F2FP.BF16.F32.PACK_AB R169, RZ, R169 ;  /* 0x000000a9ffa9723e */ /* 0x000fe400000010ff */
[----:B------:R-:W-:-:S03]  /*3060*/  @P6 LOP3.LUT R2, R2, 0x1, RZ, 0xfc, !PT ;  /* 0x0000000102026812 */ /* 0x000fc600078efcff */
[----:B------:R4:W-:Y:S01]  /*3070*/  @P1 STG.E.U16 desc[UR36][R6.64+0x10], R169 ;  /* 0x000010a906001986 */ /* 0x0009e2000c101524 */
[----:B------:R-:W-:Y:S05]  /*3080*/  @!P2 BRA `(.L_x_38) ;  /* 0x000000000004a947 */ /* 0x000fea0003800000 */
[----:B------:R0:W5:Y:S02]  /*3090*/  LDG.E.LTC128B.U16 R202, desc[UR36][R4.64+0x12] ;  /* 0x0000122404ca7981 */ /* 0x000164000c1e1520 */
.L_x_38:
[----:B------:R-:W-:Y:S05]  /*30a0*/  BSYNC B1 ;  /* 0x0000000000017941 */ /* 0x000fea0003800000 */
.L_x_37:
[----:B----45:R-:W-:Y:S01]  /*30b0*/  IMAD.U32 R169, R202, 0x10000, RZ ;  /* 0x00010000caa97824 */ /* 0x030fe200078e00ff */
[----:B------:R-:W-:Y:S01]  /*30c0*/  ISETP.GT.AND P1, PT, R0, 0x8, P3 ;  /* 0x000000080000780c */ /* 0x000fe20001f24270 */
[----:B------:R-:W-:Y:S02]  /*30d0*/  BSSY B1, `(.L_x_39) ;  /* 0x0000007000017945 */ /* 0x000fe40003800000 */
[----:B0-----:R-:W-:-:S04]  /*30e0*/  FMUL R168, R169, R184 ;  /* 0x000000b8a9a87220 */ /* 0x001fc80000400000 */
[----:B------:R-:W-:-:S05]  /*30f0*/  FFMA R168, R173, R185, R168 ;  /* 0x000000b9ada87223 */ /* 0x000fca00000000a8 */
[----:B------:R-:W-:-:S05]  /*3100*/  F2FP.BF16.F32.PACK_AB R168, RZ, R168 ;  /* 0x000000a8ffa8723e */ /* 0x000fca00000010ff */
[----:B------:R0:W-:Y:S01]  /*3110*/  @P2 STG.E.U16 desc[UR36][R6.64+0x12], R168 ;  /* 0x000012a806002986 */ /* 0x0001e2000c101524 */
[----:B------:R-:W-:Y:S05]  /*3120*/  @!P1 BRA `(.L_x_40) ;  /* 0x0000000000049947 */ /* 0x000fea0003800000 */
[----:B------:R4:W5:Y:S02]  /*3130*/  LDG.E.LTC128B.U16 R202, desc[UR36][R8.64+0x10] ;  /* 0x0000102408ca7981 */ /* 0x000964000c1e1520 */
.L_x_40:
[----:B------:R-:W-:Y:S05]  /*3140*/  BSYNC B1 ;  /* 0x0000000000017941 */ /* 0x000fea0003800000 */
.L_x_39:
[----:B-----5:R-:W-:Y:S01]  /*3150*/  IMAD.U32 R169, R202, 0x10000, RZ ;  /* 0x00010000caa97824 */ /* 0x020fe200078e00ff */
[----:B------:R-:W-:Y:S01]  /*3160*/  ISETP.GT.AND P2, PT, R0, 0x8, P6 ;  /* 0x000000080000780c */ /* 0x000fe20003744270 */
[----:B------:R-:W-:Y:S02]  /*3170*/  BSSY B1, `(.L_x_41) ;  /* 0x0000008000017945 */ /* 0x000fe40003800000 */
[----:B------:R-:W-:-:S04]  /*3180*/  FMUL R169, R169, R184 ;  /* 0x000000b8a9a97220 */ /* 0x000fc80000400000 */
[----:B------:R-:W-:Y:S01]  /*3190*/  FFMA R169, R174, R185, R169 ;  /* 0x000000b9aea97223 */ /* 0x000fe200000000a9 */
[----:B------:R-:W-:-:S04]  /*31a0*/  PRMT R174, R202, 0x7610, R174 ;  /* 0x00007610caae7816 */ /* 0x000fc800000000ae */
[----:B------:R-:W-:-:S05]  /*31b0*/  F2FP.BF16.F32.PACK_AB R169, RZ, R169 ;  /* 0x000000a9ffa9723e */ /* 0x000fca00000010ff */
[----:B------:R0:W-:Y:S01]  /*31c0*/  @P1 STG.E.U16 desc[UR36][R10.64+0x10], R169 ;  /* 0x000010a90a001986 */ /* 0x0001e2000c101524 */
[----:B------:R-:W-:Y:S05]  /*31d0*/  @!P2 BRA `(.L_x_42) ;  /* 0x000000000004a947 */ /* 0x000fea0003800000 */
[----:B------:R0:W5:Y:S02]  /*31e0*/  LDG.E.LTC128B.U16 R174, desc[UR36][R8.64+0x12] ;  /* 0x0000122408ae7981 */ /* 0x000164000c1e1520 */
.L_x_42:
[----:B------:R-:W-:Y:S05]  /*31f0*/  BSYNC B1 ;  /* 0x0000000000017941 */ /* 0x000fea0003800000 */
.L_x_41:
[----:B0----5:R-:W-:Y:S01]  /*3200*/  IMAD.U32 R169, R174, 0x10000, RZ ;  /* 0x00010000aea97824 */ /* 0x021fe200078e00ff */
[----:B------:R-:W-:Y:S01]  /*3210*/  IADD3 R201, P1, R196, 0x80, RZ ;  /* 0x00000080c4c97810 */ /* 0x000fe20007f3e0ff */
[----:B------:R-:W-:Y:S01]  /*3220*/  BSSY B1, `(.L_x_43) ;  /* 0x000000a000017945 */ /* 0x000fe20003800000 */
[----:B------:R-:W-:Y:S01]  /*3230*/  ISETP.GT.AND P4, PT, R3, 0x10, PT ;  /* 0x000000100300780c */ /* 0x000fe20003f84270 */
[----:B------:R-:W-:Y:S02]  /*3240*/  FMUL R168, R169, R184 ;  /* 0x000000b8a9a87220 */ /* 0x000fe40000400000 */
[----:B------:R-:W-:Y:S01]  /*3250*/  IMAD.X R197, RZ, RZ, R197, P1 ;  /* 0x000000ffffc57224 */ /* 0x000fe200008e06c5 */
[----:B------:R-:W-:Y:S01]  /*3260*/  ISETP.GT.AND P1, PT, R0, RZ, P4 ;  /* 0x000000ff0000720c */ /* 0x000fe20002724270 */
[----:B------:R-:W-:-:S05]  /*3270*/  FFMA R168, R175, R185, R168 ;  /* 0x000000b9afa87223 */ /* 0x000fca00000000a8 */
[----:B------:R-:W-:-:S05]  /*3280*/  F2FP.BF16.F32.PACK_AB R168, RZ, R168 ;  /* 0x000000a8ffa8723e */ /* 0x000fca00000010ff */
[----:B------:R0:W-:Y:S02]  /*3290*/  @P2 STG.E.U16 desc[UR36][R10.64+0x12], R168 ;  /* 0x000012a80a002986 */ /* 0x0001e4000c101524 */
[----:B------:R-:W-:Y:S05]  /*32a0*/  @!P1 BRA `(.L_x_44) ;  /* 0x0000000000049947 */ /* 0x000fea0003800000 */
[----:B------:R0:W5:Y:S02]  /*32b0*/  LDG.E.LTC128B.U16 R174, desc[UR36][R4.64+0x20] ;  /* 0x0000202404ae7981 */ /* 0x000164000c1e1520 */
.L_x_44:
[----:B------:R-:W-:Y:S05]  /*32c0*/  BSYNC B1 ;  /* 0x0000000000017941 */ /* 0x000fea0003800000 */
.L_x_43:
[----:B-----5:R-:W-:Y:S01]  /*32d0*/  IMAD.U32 R169, R174, 0x10000, RZ ;  /* 0x00010000aea97824 */ /* 0x020fe200078e00ff */
[----:B------:R-:W-:Y:S01]  /*32e0*/  ISETP.GT.AND P3, PT, R3, 0x11, PT ;  /* 0x000000110300780c */ /* 0x000fe20003f64270 */
[----:B------:R-:W-:Y:S01]  /*32f0*/  IMAD R170, R197, R20, RZ ;  /* 0x00000014c5aa7224 */ /* 0x000fe200078e02ff */
[----:B------:R-:W-:Y:S01]  /*3300*/  BSSY B1, `(.L_x_45) ;  /* 0x0000020000017945 */ /* 0x000fe20003800000 */
[----:B------:R-:W-:Y:S01]  /*3310*/  FMUL R171, R169, R184 ;  /* 0x000000b8a9ab7220 */ /* 0x000fe20000400000 */
[----:B0-----:R-:W-:-:S04]  /*3320*/  IMAD.WIDE.U32 R168, R201, R20, R186 ;  /* 0x00000014c9a87225 */ /* 0x001fc800078e00ba */
[----:B------:R-:W-:Y:S01]  /*3330*/  FFMA R171, R176, R185, R171 ;  /* 0x000000b9b0ab7223 */ /* 0x000fe200000000ab */
[C---:B------:R-:W-:Y:S02]  /*3340*/  IMAD R175, R201.reuse, R21, R170 ;  /* 0x00000015c9af7224 */ /* 0x040fe400078e02aa */
[-C--:B------:R-:W-:Y:S02]  /*3350*/  IMAD.WIDE.U32 R194, R201, R20.reuse, R194 ;  /* 0x00000014c9c27225 */ /* 0x080fe400078e00c2 */
[----:B------:R-:W-:Y:S02]  /*3360*/  F2FP.BF16.F32.PACK_AB R21, RZ, R171 ;  /* 0x000000abff15723e */ /* 0x000fe400000010ff */
[----:B------:R-:W-:Y:S02]  /*3370*/  IMAD.IADD R169, R175, 0x1, R169 ;  /* 0x00000001afa97824 */ /* 0x000fe400078e02a9 */
[----:B------:R-:W-:Y:S01]  /*3380*/  PRMT R176, R21, 0x7610, R176 ;  /* 0x0000761015b07816 */ /* 0x000fe200000000b0 */
[----:B------:R-:W-:-:S04]  /*3390*/  IMAD.WIDE.U32 R170, R201, R20, R190 ;  /* 0x00000014c9aa7225 */ /* 0x000fc800078e00be */
[----:B------:R-:W-:Y:S01]  /*33a0*/  IMAD.WIDE.U32 R172, R17, R188, R168 ;  /* 0x000000bc11ac7225 */ /* 0x000fe200078e00a8 */
[----:B------:R0:W-:Y:S01]  /*33b0*/  @P1 STG.E.U16 desc[UR36][R6.64+0x20], R176 ;  /* 0x000020b006001986 */ /* 0x0001e2000c101524 */
[----:B------:R-:W-:Y:S02]  /*33c0*/  LEA R168, P1, R170, R14, 0x1 ;  /* 0x0000000eaaa87211 */ /* 0x000fe400078208ff */
[----:B------:R-:W-:Y:S02]  /*33d0*/  IMAD.IADD R21, R171, 0x1, R175 ;  /* 0x00000001ab157824 */ /* 0x000fe400078e02af */
[----:B------:R-:W-:-:S03]  /*33e0*/  IMAD.IADD R175, R175, 0x1, R195 ;  /* 0x00000001afaf7824 */ /* 0x000fc600078e02c3 */
[----:B------:R-:W-:Y:S01]  /*33f0*/  LEA.HI.X R169, R170, R15, R21, 0x1, P1 ;  /* 0x0000000faaa97211 */ /* 0x000fe200008f0c15 */
[----:B------:R-:W-:Y:S01]  /*3400*/  IMAD.IADD R21, R189, 0x1, R173 ;  /* 0x00000001bd157824 */ /* 0x000fe200078e02ad */
[----:B------:R-:W-:-:S04]  /*3410*/  LEA R20, P1, R172, R14, 0x1 ;  /* 0x0000000eac147211 */ /* 0x000fc800078208ff */
[----:B------:R-:W-:Y:S02]  /*3420*/  LEA.HI.X R21, R172, R15, R21, 0x1, P1 ;  /* 0x0000000fac157211 */ /* 0x000fe400008f0c15 */
[----:B------:R-:W-:-:S05]  /*3430*/  IADD3 R192, P1, R192, R194, RZ ;  /* 0x000000c2c0c07210 */ /* 0x000fca0007f3e0ff */
[----:B------:R-:W-:Y:S01]  /*3440*/  IMAD.X R190, R175, 0x1, R191, P1 ;  /* 0x00000001afbe7824 */ /* 0x000fe200008e06bf */
[----:B------:R-:W-:-:S05]  /*3450*/  IADD3 R172, P1, R186, R194, RZ ;  /* 0x000000c2baac7210 */ /* 0x000fca0007f3e0ff */
[----:B------:R-:W-:Y:S01]  /*3460*/  IMAD.X R173, R187, 0x1, R175, P1 ;  /* 0x00000001bbad7824 */ /* 0x000fe200008e06af */
[----:B------:R-:W-:Y:S01]  /*3470*/  LEA R170, P1, R192, R14, 0x1 ;  /* 0x0000000ec0aa7211 */ /* 0x000fe200078208ff */
[----:B------:R-:W-:-:S03]  /*3480*/  IMAD.WIDE.U32 R172, R17, R188, R172 ;  /* 0x000000bc11ac7225 */ /* 0x000fc600078e00ac */
[----:B------:R-:W-:Y:S01]  /*3490*/  LEA.HI.X R171, R192, R15, R190, 0x1, P1 ;  /* 0x0000000fc0ab7211 */ /* 0x000fe200008f0cbe */
[----:B------:R-:W-:Y:S01]  /*34a0*/  IMAD.IADD R189, R189, 0x1, R173 ;  /* 0x00000001bdbd7824 */ /* 0x000fe200078e02ad */
[----:B------:R-:W-:-:S04]  /*34b0*/  LEA R14, P1, R172, R14, 0x1 ;  /* 0x0000000eac0e7211 */ /* 0x000fc800078208ff */
[----:B------:R-:W-:Y:S02]  /*34c0*/  LEA.HI.X R15, R172, R15, R189, 0x1, P1 ;  /* 0x0000000fac0f7211 */ /* 0x000fe400008f0cbd */
[----:B------:R-:W-:-:S13]  /*34d0*/  ISETP.GT.AND P1, PT, R0, RZ, P3 ;  /* 0x000000ff0000720c */ /* 0x000fda0001f24270 */
[----:B0-----:R-:W-:Y:S05]  /*34e0*/  @!P1 BRA `(.L_x_46) ;  /* 0x0000000000049947 */ /* 0x001fea0003800000 */
[----:B------:R0:W5:Y:S02]  /*34f0*/  LDG.E.LTC128B.U16 R174, desc[UR36][R4.64+0x22] ;  /* 0x0000222404ae7981 */ /* 0x000164000c1e1520 */
.L_x_46:
[----:B------:R-:W-:Y:S05]  /*3500*/  BSYNC B1 ;  /* 0x0000000000017941 */ /* 0x000fea0003800000 */
.L_x_45:
[----:B-----5:R-:W-:Y:S01]  /*3510*/  IMAD.U32 R17, R174, 0x10000, RZ ;  /* 0x00010000ae117824 */ /* 0x020fe200078e00ff */
[----:B------:R-:W-:Y:S03]  /*3520*/  BSSY B1, `(.L_x_47) ;  /* 0x0000008000017945 */ /* 0x000fe60003800000 */
[----:B------:R-:W-:-:S04]  /*3530*/  FMUL R172, R17, R184 ;  /* 0x000000b811ac7220 */ /* 0x000fc80000400000 */
[----:B------:R-:W-:-:S05]  /*3540*/  FFMA R172, R177, R185, R172 ;  /* 0x000000b9b1ac7223 */ /* 0x000fca00000000ac */
[----:B------:R-:W-:-:S05]  /*3550*/  F2FP.BF16.F32.PACK_AB R172, RZ, R172 ;  /* 0x000000acffac723e */ /* 0x000fca00000010ff */
[----:B------:R0:W-:Y:S01]  /*3560*/  @P1 STG.E.U16 desc[UR36][R6.64+0x22], R172 ;  /* 0x000022ac06001986 */ /* 0x0001e2000c101524 */
[----:B------:R-:W-:-:S13]  /*3570*/  ISETP.GT.AND P1, PT, R0, 0x8, P4 ;  /* 0x000000080000780c */ /* 0x000fda0002724270 */
[----:B0-----:R-:W-:Y:S05]  /*3580*/  @!P1 BRA `(.L_x_48) ;  /* 0x0000000000049947 */ /* 0x001fea0003800000 */
[----:B------:R0:W5:Y:S02]  /*3590*/  LDG.E.LTC128B.U16 R174, desc[UR36][R8.64+0x20] ;  /* 0x0000202408ae7981 */ /* 0x000164000c1e1520 */
.L_x_48:
[----:B------:R-:W-:Y:S05]  /*35a0*/  BSYNC B1 ;  /* 0x0000000000017941 */ /* 0x000fea0003800000 */
.L_x_47:
        /* <DEDUP_REMOVED lines=9> */
.L_x_50:
[----:B------:R-:W-:Y:S05]  /*3640*/  BSYNC B1 ;  /* 0x0000000000017941 */ /* 0x000fea0003800000 */
.L_x_49:
[----:B-----5:R-:W-:Y:S01]  /*3650*/  IMAD.U32 R17, R174, 0x10000, RZ ;  /* 0x00010000ae117824 */ /* 0x020fe200078e00ff */
[----:B------:R-:W-:Y:S01]  /*3660*/  ISETP.GT.AND P2, PT, R3, 0x18, PT ;  /* 0x000000180300780c */ /* 0x000fe20003f44270 */
[----:B------:R-:W-:Y:S02]  /*3670*/  BSSY B1, `(.L_x_51) ;  /* 0x0000008000017945 */ /* 0x000fe40003800000 */
[----:B------:R-:W-:-:S04]  /*3680*/  FMUL R172, R17, R184 ;  /* 0x000000b811ac7220 */ /* 0x000fc80000400000 */
[----:B------:R-:W-:-:S05]  /*3690*/  FFMA R172, R179, R185, R172 ;  /* 0x000000b9b3ac7223 */ /* 0x000fca00000000ac */
[----:B------:R-:W-:-:S05]  /*36a0*/  F2FP.BF16.F32.PACK_AB R172, RZ, R172 ;  /* 0x000000acffac723e */ /* 0x000fca00000010ff */
[----:B------:R0:W-:Y:S01]  /*36b0*/  @P1 STG.E.U16 desc[UR36][R10.64+0x22], R172 ;  /* 0x000022ac0a001986 */ /* 0x0001e2000c101524 */
[----:B------:R-:W-:-:S13]  /*36c0*/  ISETP.GT.AND P1, PT, R0, RZ, P2 ;  /* 0x000000ff0000720c */ /* 0x000fda0001724270 */
[----:B0-----:R-:W-:Y:S05]  /*36d0*/  @!P1 BRA `(.L_x_52) ;  /* 0x0000000000049947 */ /* 0x001fea0003800000 */
[----:B------:R0:W5:Y:S02]  /*36e0*/  LDG.E.LTC128B.U16 R174, desc[UR36][R4.64+0x30] ;  /* 0x0000302404ae7981 */ /* 0x000164000c1e1520 */
.L_x_52:
[----:B------:R-:W-:Y:S05]  /*36f0*/  BSYNC B1 ;  /* 0x0000000000017941 */ /* 0x000fea0003800000 */
.L_x_51:
[----:B-----5:R-:W-:Y:S01]  /*3700*/  IMAD.U32 R17, R174, 0x10000, RZ ;  /* 0x00010000ae117824 */ /* 0x020fe200078e00ff */
[----:B------:R-:W-:Y:S03]  /*3710*/  BSSY B1, `(.L_x_53) ;  /* 0x0000009000017945 */ /* 0x000fe60003800000 */
[----:B------:R-:W-:-:S04]  /*3720*/  FMUL R17, R17, R184 ;  /* 0x000000b811117220 */ /* 0x000fc80000400000 */
[----:B------:R-:W-:-:S05]  /*3730*/  FFMA R17, R180, R185, R17 ;  /* 0x000000b9b4117223 */ /* 0x000fca0000000011 */
[----:B------:R-:W-:-:S05]  /*3740*/  F2FP.BF16.F32.PACK_AB R17, RZ, R17 ;  /* 0x00000011ff11723e */ /* 0x000fca00000010ff */
[----:B------:R0:W-:Y:S01]  /*3750*/  @P1 STG.E.U16 desc[UR36][R6.64+0x30], R17 ;  /* 0x0000301106001986 */ /* 0x0001e2000c101524 */
[----:B------:R-:W-:-:S04]  /*3760*/  ISETP.GT.AND P1, PT, R3, 0x19, PT ;  /* 0x000000190300780c */ /* 0x000fc80003f24270 */
[----:B------:R-:W-:-:S13]  /*3770*/  ISETP.GT.AND P5, PT, R0, RZ, P1 ;  /* 0x000000ff0000720c */ /* 0x000fda0000fa4270 */
[----:B0-----:R-:W-:Y:S05]  /*3780*/  @!P5 BRA `(.L_x_54) ;  /* 0x000000000004d947 */ /* 0x001fea0003800000 */
[----:B------:R0:W5:Y:S02]  /*3790*/  LDG.E.LTC128B.U16 R174, desc[UR36][R4.64+0x32] ;  /* 0x0000322404ae7981 */ /* 0x000164000c1e1520 */
.L_x_54:
[----:B------:R-:W-:Y:S05]  /*37a0*/  BSYNC B1 ;  /* 0x0000000000017941 */ /* 0x000fea0003800000 */
.L_x_53:
        /* <DEDUP_REMOVED lines=9> */
.L_x_56:
[----:B------:R-:W-:Y:S05]  /*3840*/  BSYNC B1 ;  /* 0x0000000000017941 */ /* 0x000fea0003800000 */
.L_x_55:
        /* <DEDUP_REMOVED lines=9> */
.L_x_58:
[----:B------:R-:W-:Y:S05]  /*38e0*/  BSYNC B1 ;  /* 0x0000000000017941 */ /* 0x000fea0003800000 */
.L_x_57:
[----:B-----5:R-:W-:Y:S01]  /*38f0*/  IMAD.U32 R17, R174, 0x10000, RZ ;  /* 0x00010000ae117824 */ /* 0x020fe200078e00ff */
[----:B------:R-:W-:-:S03]  /*3900*/  SHF.L.U64.HI R173, R12, 0x8, R13 ;  /* 0x000000080cad7819 */ /* 0x000fc6000001020d */
[----:B------:R-:W-:Y:S01]  /*3910*/  FMUL R172, R17, R184 ;  /* 0x000000b811ac7220 */ /* 0x000fe20000400000 */
[----:B------:R-:W-:-:S03]  /*3920*/  IMAD.SHL.U32 R17, R12, 0x100, RZ ;  /* 0x000001000c117824 */ /* 0x000fc600078e00ff */
[----:B------:R-:W-:-:S05]  /*3930*/  FFMA R172, R183, R185, R172 ;  /* 0x000000b9b7ac7223 */ /* 0x000fca00000000ac */
[----:B------:R-:W-:-:S05]  /*3940*/  F2FP.BF16.F32.PACK_AB R172, RZ, R172 ;  /* 0x000000acffac723e */ /* 0x000fca00000010ff */
[----:B------:R0:W-:Y:S01]  /*3950*/  @P5 STG.E.U16 desc[UR36][R10.64+0x32], R172 ;  /* 0x000032ac0a005986 */ /* 0x0001e2000c101524 */
[----:B------:R-:W-:-:S05]  /*3960*/  IADD3 R12, P5, R17, R6, RZ ;  /* 0x00000006110c7210 */ /* 0x000fca0007fbe0ff */
[----:B------:R-:W-:Y:S01]  /*3970*/  IMAD.X R13, R173, 0x1, R7, P5 ;  /* 0x00000001ad0d7824 */ /* 0x000fe200028e0607 */
[----:B------:R-:W-:-:S13]  /*3980*/  ISETP.GT.AND P5, PT, R0, 0x80, P0 ;  /* 0x000000800000780c */ /* 0x000fda00007a4270 */
[----:B------:R-:W2:Y:S01]  /*3990*/  @P5 LDG.E.LTC128B.U16 R174, desc[UR36][R168.64] ;  /* 0x00000024a8ae5981 */ /* 0x000ea2000c1e1520 */
[----:B------:R-:W-:Y:S01]  /*39a0*/  BSSY B1, `(.L_x_59) ;  /* 0x000000a000017945 */ /* 0x000fe20003800000 */
[----:B--2---:R-:W-:-:S04]  /*39b0*/  IMAD.U32 R175, R174, 0x10000, RZ ;  /* 0x00010000aeaf7824 */ /* 0x004fc800078e00ff */
[----:B------:R-:W-:-:S04]  /*39c0*/  FMUL R175, R175, R184 ;  /* 0x000000b8afaf7220 */ /* 0x000fc80000400000 */
[----:B------:R-:W-:-:S05]  /*39d0*/  FFMA R175, R152, R185, R175 ;  /* 0x000000b998af7223 */ /* 0x000fca00000000af */
[----:B------:R-:W-:-:S05]  /*39e0*/  F2FP.BF16.F32.PACK_AB R175, RZ, R175 ;  /* 0x000000afffaf723e */ /* 0x000fca00000010ff */
[----:B------:R0:W-:Y:S01]  /*39f0*/  @P5 STG.E.U16 desc[UR36][R12.64], R175 ;  /* 0x000000af0c005986 */ /* 0x0001e2000c101524 */
[----:B------:R-:W-:-:S04]  /*3a00*/  LOP3.LUT P5, RZ, R2, 0x2, RZ, 0xc0, !PT ;  /* 0x0000000202ff7812 */ /* 0x000fc800078ac0ff */
[----:B------:R-:W-:-:S13]  /*3a10*/  ISETP.GT.AND P5, PT, R0, 0x80, P5 ;  /* 0x000000800000780c */ /* 0x000fda0002fa4270 */
[----:B0-----:R-:W-:Y:S05]  /*3a20*/  @!P5 BRA `(.L_x_60) ;  /* 0x000000000004d947 */ /* 0x001fea0003800000 */
[----:B------:R0:W5:Y:S02]  /*3a30*/  LDG.E.LTC128B.U16 R174, desc[UR36][R20.64+0x2] ;  /* 0x0000022414ae7981 */ /* 0x000164000c1e1520 */
.L_x_60:
[----:B------:R-:W-:Y:S05]  /*3a40*/  BSYNC B1 ;  /* 0x0000000000017941 */ /* 0x000fea0003800000 */
.L_x_59:
[----:B-----5:R-:W-:Y:S01]  /*3a50*/  IMAD.U32 R169, R174, 0x10000, RZ ;  /* 0x00010000aea97824 */ /* 0x020fe200078e00ff */
[----:B------:R-:W-:Y:S01]  /*3a60*/  ISETP.GT.AND P0, PT, R0, 0x88, P0 ;  /* 0x000000880000780c */ /* 0x000fe20000704270 */
[----:B------:R-:W-:Y:S02]  /*3a70*/  BSSY B1, `(.L_x_61) ;  /* 0x000000a000017945 */ /* 0x000fe40003800000 */
[----:B------:R-:W-:-:S04]  /*3a80*/  FMUL R152, R169, R184 ;  /* 0x000000b8a9987220 */ /* 0x000fc80000400000 */
[----:B------:R-:W-:-:S05]  /*3a90*/  FFMA R152, R153, R185, R152 ;  /* 0x000000b999987223 */ /* 0x000fca0000000098 */
[----:B------:R-:W-:-:S04]  /*3aa0*/  F2FP.BF16.F32.PACK_AB R152, RZ, R152 ;  /* 0x00000098ff98723e */ /* 0x000fc800000010ff */
[----:B------:R-:W-:-:S05]  /*3ab0*/  PRMT R153, R152, 0x7610, R153 ;  /* 0x0000761098997816 */ /* 0x000fca0000000099 */
[----:B------:R2:W-:Y:S01]  /*3ac0*/  @P5 STG.E.U16 desc[UR36][R12.64+0x2], R153 ;  /* 0x000002990c005986 */ /* 0x0005e2000c101524 */
[----:B------:R-:W-:-:S05]  /*3ad0*/  IADD3 R152, P5, R12, R23, RZ ;  /* 0x000000170c987210 */ /* 0x000fca0007fbe0ff */
[----:B--2---:R-:W-:Y:S01]  /*3ae0*/  IMAD.X R153, R13, 0x1, R199, P5 ;  /* 0x000000010d997824 */ /* 0x004fe200028e06c7 */
[----:B------:R-:W-:Y:S07]  /*3af0*/  @!P0 BRA `(.L_x_62) ;  /* 0x0000000000048947 */ /* 0x000fee0003800000 */
[----:B------:R2:W5:Y:S02]  /*3b00*/  LDG.E.LTC128B.U16 R174, desc[UR36][R170.64] ;  /* 0x00000024aaae7981 */ /* 0x000564000c1e1520 */
.L_x_62:
[----:B------:R-:W-:Y:S05]  /*3b10*/  BSYNC B1 ;  /* 0x0000000000017941 */ /* 0x000fea0003800000 */
.L_x_61:
[----:B-----5:R-:W-:Y:S01]  /*3b20*/  IMAD.U32 R169, R174, 0x10000, RZ ;  /* 0x00010000aea97824 */ /* 0x020fe200078e00ff */
[----:B------:R-:W-:Y:S01]  /*3b30*/  LOP3.LUT P5, RZ, R2, 0x2, RZ, 0xc0, !PT ;  /* 0x0000000202ff7812 */ /* 0x000fe200078ac0ff */
[----:B------:R-:W-:Y:S02]  /*3b40*/  BSSY B1, `(.L_x_63) ;  /* 0x0000008000017945 */ /* 0x000fe40003800000 */
[----:B------:R-:W-:-:S04]  /*3b50*/  FMUL R169, R169, R184 ;  /* 0x000000b8a9a97220 */ /* 0x000fc80000400000 */
[----:B------:R-:W-:-:S05]  /*3b60*/  FFMA R169, R154, R185, R169 ;  /* 0x000000b99aa97223 */ /* 0x000fca00000000a9 */
[----:B------:R-:W-:-:S05]  /*3b70*/  F2FP.BF16.F32.PACK_AB R169, RZ, R169 ;  /* 0x000000a9ffa9723e */ /* 0x000fca00000010ff */
[----:B------:R0:W-:Y:S01]  /*3b80*/  @P0 STG.E.U16 desc[UR36][R152.64], R169 ;  /* 0x000000a998000986 */ /* 0x0001e2000c101524 */
[----:B------:R-:W-:-:S13]  /*3b90*/  ISETP.GT.AND P0, PT, R0, 0x88, P5 ;  /* 0x000000880000780c */ /* 0x000fda0002f04270 */
[----:B0-----:R-:W-:Y:S05]  /*3ba0*/  @!P0 BRA `(.L_x_64) ;  /* 0x0000000000048947 */ /* 0x001fea0003800000 */
[----:B------:R0:W5:Y:S02]  /*3bb0*/  LDG.E.LTC128B.U16 R174, desc[UR36][R14.64+0x2] ;  /* 0x000002240eae7981 */ /* 0x000164000c1e1520 */
.L_x_64:
[----:B------:R-:W-:Y:S05]  /*3bc0*/  BSYNC B1 ;  /* 0x0000000000017941 */ /* 0x000fea0003800000 */
.L_x_63:
        /* <DEDUP_REMOVED lines=10> */
.L_x_66:
[----:B------:R-:W-:Y:S05]  /*3c70*/  BSYNC B1 ;  /* 0x0000000000017941 */ /* 0x000fea0003800000 */
.L_x_65:
        /* <DEDUP_REMOVED lines=9> */
.L_x_68:
[----:B------:R-:W-:Y:S05]  /*3d10*/  BSYNC B1 ;  /* 0x0000000000017941 */ /* 0x000fea0003800000 */
.L_x_67:
        /* <DEDUP_REMOVED lines=9> */
.L_x_70:
[----:B------:R-:W-:Y:S05]  /*3db0*/  BSYNC B1 ;  /* 0x0000000000017941 */ /* 0x000fea0003800000 */
.L_x_69:
[----:B-----5:R-:W-:Y:S01]  /*3dc0*/  IMAD.U32 R155, R174, 0x10000, RZ ;  /* 0x00010000ae9b7824 */ /* 0x020fe200078e00ff */
[----:B------:R-:W-:Y:S01]  /*3dd0*/  ISETP.GT.AND P5, PT, R0, 0x88, P6 ;  /* 0x000000880000780c */ /* 0x000fe200037a4270 */
[----:B------:R-:W-:Y:S02]  /*3de0*/  BSSY B1, `(.L_x_71) ;  /* 0x0000007000017945 */ /* 0x000fe40003800000 */
[----:B------:R-:W-:-:S04]  /*3df0*/  FMUL R155, R155, R184 ;  /* 0x000000b89b9b7220 */ /* 0x000fc80000400000 */
[----:B------:R-:W-:-:S05]  /*3e00*/  FFMA R155, R158, R185, R155 ;  /* 0x000000b99e9b7223 */ /* 0x000fca000000009b */
[----:B------:R-:W-:-:S05]  /*3e10*/  F2FP.BF16.F32.PACK_AB R155, RZ, R155 ;  /* 0x0000009bff9b723e */ /* 0x000fca00000010ff */
[----:B------:R0:W-:Y:S01]  /*3e20*/  @P0 STG.E.U16 desc[UR36][R152.64+0x10], R155 ;  /* 0x0000109b98000986 */ /* 0x0001e2000c101524 */
[----:B------:R-:W-:Y:S05]  /*3e30*/  @!P5 BRA `(.L_x_72) ;  /* 0x000000000004d947 */ /* 0x000fea0003800000 */
[----:B------:R0:W5:Y:S02]  /*3e40*/  LDG.E.LTC128B.U16 R174, desc[UR36][R14.64+0x12] ;  /* 0x000012240eae7981 */ /* 0x000164000c1e1520 */
.L_x_72:
[----:B------:R-:W-:Y:S05]  /*3e50*/  BSYNC B1 ;  /* 0x0000000000017941 */ /* 0x000fea0003800000 */
.L_x_71:
[----:B0----5:R-:W-:Y:S01]  /*3e60*/  IMAD.U32 R155, R174, 0x10000, RZ ;  /* 0x00010000ae9b7824 */ /* 0x021fe200078e00ff */
        /* <DEDUP_REMOVED lines=8> */
.L_x_74:
[----:B------:R-:W-:Y:S05]  /*3ef0*/  BSYNC B1 ;  /* 0x0000000000017941 */ /* 0x000fea0003800000 */
.L_x_73:
        /* <DEDUP_REMOVED lines=9> */
.L_x_76:
[----:B------:R-:W-:Y:S05]  /*3f90*/  BSYNC B1 ;  /* 0x0000000000017941 */ /* 0x000fea0003800000 */
.L_x_75:
        /* <DEDUP_REMOVED lines=9> */
.L_x_78:
[----:B------:R-:W-:Y:S05]  /*4030*/  BSYNC B1 ;  /* 0x0000000000017941 */ /* 0x000fea0003800000 */
.L_x_77:
        /* <DEDUP_REMOVED lines=9> */
.L_x_80:
[----:B------:R-:W-:Y:S05]  /*40d0*/  BSYNC B1 ;  /* 0x0000000000017941 */ /* 0x000fea0003800000 */
.L_x_79:
        /* <DEDUP_REMOVED lines=9> */
.L_x_82:
[----:B------:R-:W-:Y:S05]  /*4170*/  BSYNC B1 ;  /* 0x0000000000017941 */ /* 0x000fea0003800000 */
.L_x_81:
        /* <DEDUP_REMOVED lines=9> */
.L_x_84:
[----:B------:R-:W-:Y:S05]  /*4210*/  BSYNC B1 ;  /* 0x0000000000017941 */ /* 0x000fea0003800000 */
.L_x_83:
        /* <DEDUP_REMOVED lines=9> */
.L_x_86:
[----:B------:R-:W-:Y:S05]  /*42b0*/  BSYNC B1 ;  /* 0x0000000000017941 */ /* 0x000fea0003800000 */
.L_x_85:
        /* <DEDUP_REMOVED lines=9> */
.L_x_88:
[----:B------:R-:W-:Y:S05]  /*4350*/  BSYNC B1 ;  /* 0x0000000000017941 */ /* 0x000fea0003800000 */
.L_x_87:
[----:B0----5:R-:W-:Y:S01]  /*4360*/  IMAD.U32 R155, R174, 0x10000, RZ ;  /* 0x00010000ae9b7824 */ /* 0x021fe200078e00ff */
        /* <DEDUP_REMOVED lines=11> */
.L_x_90:
[----:B------:R-:W-:Y:S05]  /*4420*/  BSYNC B1 ;  /* 0x0000000000017941 */ /* 0x000fea0003800000 */
.L_x_89:
        /* <DEDUP_REMOVED lines=12> */
.L_x_92:
[----:B------:R-:W-:Y:S05]  /*44f0*/  BSYNC B1 ;  /* 0x0000000000017941 */ /* 0x000fea0003800000 */
.L_x_91:
        /* <DEDUP_REMOVED lines=9> */
.L_x_94:
[----:B------:R-:W-:Y:S05]  /*4590*/  BSYNC B1 ;  /* 0x0000000000017941 */ /* 0x000fea0003800000 */
.L_x_93:
        /* <DEDUP_REMOVED lines=9> */
.L_x_96:
[----:B------:R-:W-:Y:S05]  /*4630*/  BSYNC B1 ;  /* 0x0000000000017941 */ /* 0x000fea0003800000 */
.L_x_95:
        /* <DEDUP_REMOVED lines=12> */
.L_x_98:
[----:B------:R-:W-:Y:S05]  /*4700*/  BSYNC B1 ;  /* 0x0000000000017941 */ /* 0x000fea0003800000 */
.L_x_97:
[----:B-----5:R-:W-:Y:S01]  /*4710*/  IMAD.U32 R137, R174, 0x10000, RZ ;  /* 0x00010000ae897824 */ /* 0x020fe200078e00ff */
[----:B0-----:R-:W-:Y:S01]  /*4720*/  IADD3 R136, P0, P2, R23, R6, R17 ;  /* 0x0000000617887210 */ /* 0x001fe20007a1e011 */
[----:B------:R-:W-:Y:S01]  /*4730*/  BSSY B1, `(.L_x_99) ;  /* 0x000000a000017945 */ /* 0x000fe20003800000 */
[----:B------:R-:W-:Y:S01]  /*4740*/  ISETP.GT.AND P4, PT, R3, 0x29, PT ;  /* 0x000000290300780c */ /* 0x000fe20003f84270 */
[----:B------:R-:W-:-:S04]  /*4750*/  FMUL R137, R137, R184 ;  /* 0x000000b889897220 */ /* 0x000fc80000400000 */
[----:B------:R-:W-:Y:S01]  /*4760*/  FFMA R140, R140, R185, R137 ;  /* 0x000000b98c8c7223 */ /* 0x000fe20000000089 */
[----:B------:R-:W-:Y:S02]  /*4770*/  IADD3.X R137, R199, R7, R173, P0, P2 ;  /* 0x00000007c7897210 */ /* 0x000fe400007e44ad */
[----:B------:R-:W-:Y:S02]  /*4780*/  ISETP.GT.AND P0, PT, R0, RZ, P4 ;  /* 0x000000ff0000720c */ /* 0x000fe40002704270 */
[----:B------:R-:W-:-:S05]  /*4790*/  F2FP.BF16.F32.PACK_AB R140, RZ, R140 ;  /* 0x0000008cff8c723e */ /* 0x000fca00000010ff */
[----:B------:R0:W-:Y:S06]  /*47a0*/  @P1 STG.E.U16 desc[UR36][R6.64+0x50], R140 ;  /* 0x0000508c06001986 */ /* 0x0001ec000c101524 */
[----:B------:R-:W-:Y:S05]  /*47b0*/  @!P0 BRA `(.L_x_100) ;  /* 0x0000000000048947 */ /* 0x000fea0003800000 */
[----:B------:R0:W5:Y:S02]  /*47c0*/  LDG.E.LTC128B.U16 R174, desc[UR36][R4.64+0x52] ;  /* 0x0000522404ae7981 */ /* 0x000164000c1e1520 */
.L_x_100:
[----:B------:R-:W-:Y:S05]  /*47d0*/  BSYNC B1 ;  /* 0x0000000000017941 */ /* 0x000fea0003800000 */
.L_x_99:
        /* <DEDUP_REMOVED lines=9> */
.L_x_102:
[----:B------:R-:W-:Y:S05]  /*4870*/  BSYNC B1 ;  /* 0x0000000000017941 */ /* 0x000fea0003800000 */
.L_x_101:
        /* <DEDUP_REMOVED lines=9> */
.L_x_104:
[----:B------:R-:W-:Y:S05]  /*4910*/  BSYNC B1 ;  /* 0x0000000000017941 */ /* 0x000fea0003800000 */
.L_x_103:
[----:B0----5:R-:W-:Y:S01]  /*4920*/  IMAD.U32 R17, R174, 0x10000, RZ ;  /* 0x00010000ae117824 */ /* 0x021fe200078e00ff */
        /* <DEDUP_REMOVED lines=9> */
.L_x_106:
[----:B------:R-:W-:Y:S05]  /*49c0*/  BSYNC B1 ;  /* 0x0000000000017941 */ /* 0x000fea0003800000 */
.L_x_105:
[----:B-----5:R-:W-:Y:S01]  /*49d0*/  IMAD.U32 R17, R174, 0x10000, RZ ;  /* 0x00010000ae117824 */ /* 0x020fe200078e00ff */
[----:B------:R-:W-:Y:S01]  /*49e0*/  ISETP.GT.AND P2, PT, R3, 0x31, PT ;  /* 0x000000310300780c */ /* 0x000fe20003f44270 */
[----:B------:R-:W-:Y:S02]  /*49f0*/  BSSY B1, `(.L_x_107) ;  /* 0x000000a000017945 */ /* 0x000fe40003800000 */
[----:B------:R-:W-:-:S04]  /*4a00*/  FMUL R17, R17, R184 ;  /* 0x000000b811117220 */ /* 0x000fc80000400000 */
[----:B------:R-:W-:-:S05]  /*4a10*/  FFMA R17, R144, R185, R17 ;  /* 0x000000b990117223 */ /* 0x000fca0000000011 */
[----:B------:R-:W-:-:S05]  /*4a20*/  F2FP.BF16.F32.PACK_AB R17, RZ, R17 ;  /* 0x00000011ff11723e */ /* 0x000fca00000010ff */
[----:B------:R0:W-:Y:S01]  /*4a30*/  @P0 STG.E.U16 desc[UR36][R6.64+0x60], R17 ;  /* 0x0000601106000986 */ /* 0x0001e2000c101524 */
[----:B------:R-:W-:-:S05]  /*4a40*/  IADD3 R138, P0, R23, R12, RZ ;  /* 0x0000000c178a7210 */ /* 0x000fca0007f1e0ff */
[----:B------:R-:W-:Y:S01]  /*4a50*/  IMAD.X R139, R199, 0x1, R13, P0 ;  /* 0x00000001c78b7824 */ /* 0x000fe200000e060d */
[----:B------:R-:W-:-:S13]  /*4a60*/  ISETP.GT.AND P0, PT, R0, RZ, P2 ;  /* 0x000000ff0000720c */ /* 0x000fda0001704270 */
[----:B0-----:R-:W-:Y:S05]  /*4a70*/  @!P0 BRA `(.L_x_108) ;  /* 0x0000000000048947 */ /* 0x001fea0003800000 */
[----:B------:R0:W5:Y:S02]  /*4a80*/  LDG.E.LTC128B.U16 R174, desc[UR36][R4.64+0x62] ;  /* 0x0000622404ae7981 */ /* 0x000164000c1e1520 */
.L_x_108:
[----:B------:R-:W-:Y:S05]  /*4a90*/  BSYNC B1 ;  /* 0x0000000000017941 */ /* 0x000fea0003800000 */
.L_x_107:
        /* <DEDUP_REMOVED lines=9> */
.L_x_110:
[----:B------:R-:W-:Y:S05]  /*4b30*/  BSYNC B1 ;  /* 0x0000000000017941 */ /* 0x000fea0003800000 */
.L_x_109:
        /* <DEDUP_REMOVED lines=9> */
.L_x_112:
[----:B------:R-:W-:Y:S05]  /*4bd0*/  BSYNC B1 ;  /* 0x0000000000017941 */ /* 0x000fea0003800000 */
.L_x_111:
        /* <DEDUP_REMOVED lines=10> */
.L_x_114:
[----:B------:R-:W-:Y:S05]  /*4c80*/  BSYNC B1 ;  /* 0x0000000000017941 */ /* 0x000fea0003800000 */
.L_x_113:
        /* <DEDUP_REMOVED lines=10> */
.L_x_116:
[----:B------:R-:W-:Y:S05]  /*4d30*/  BSYNC B1 ;  /* 0x0000000000017941 */ /* 0x000fea0003800000 */
.L_x_115:
        /* <DEDUP_REMOVED lines=9> */
.L_x_118:
[----:B------:R-:W-:Y:S05]  /*4dd0*/  BSYNC B1 ;  /* 0x0000000000017941 */ /* 0x000fea0003800000 */
.L_x_117:
        /* <DEDUP_REMOVED lines=9> */
.L_x_120:
[----:B------:R-:W-:Y:S05]  /*4e70*/  BSYNC B1 ;  /* 0x0000000000017941 */ /* 0x000fea0003800000 */
.L_x_119:
[----:B-----5:R-:W-:Y:S01]  /*4e80*/  IMAD.U32 R17, R174, 0x10000, RZ ;  /* 0x00010000ae117824 */ /* 0x020fe200078e00ff */
[----:B------:R-:W-:Y:S03]  /*4e90*/  BSSY B1, `(.L_x_121) ;  /* 0x0000009000017945 */ /* 0x000fe60003800000 */
        /* <DEDUP_REMOVED lines=8> */
.L_x_122:
[----:B------:R-:W-:Y:S05]  /*4f20*/  BSYNC B1 ;  /* 0x0000000000017941 */ /* 0x000fea0003800000 */
.L_x_121:
        /* <DEDUP_REMOVED lines=10> */
.L_x_124:
[----:B------:R-:W-:Y:S05]  /*4fd0*/  BSYNC B1 ;  /* 0x0000000000017941 */ /* 0x000fea0003800000 */
.L_x_123:
        /* <DEDUP_REMOVED lines=10> */
.L_x_126:
[----:B------:R-:W-:Y:S05]  /*5080*/  BSYNC B1 ;  /* 0x0000000000017941 */ /* 0x000fea0003800000 */
.L_x_125:
        /* <DEDUP_REMOVED lines=10> */
.L_x_128:
[----:B------:R-:W-:Y:S05]  /*5130*/  BSYNC B1 ;  /* 0x0000000000017941 */ /* 0x000fea0003800000 */
.L_x_127:
        /* <DEDUP_REMOVED lines=9> */
.L_x_130:
[----:B------:R-:W-:Y:S05]  /*51d0*/  BSYNC B1 ;  /* 0x0000000000017941 */ /* 0x000fea0003800000 */
.L_x_129:
        /* <DEDUP_REMOVED lines=9> */
.L_x_132:
[----:B------:R-:W-:Y:S05]  /*5270*/  BSYNC B1 ;  /* 0x0000000000017941 */ /* 0x000fea0003800000 */
.L_x_131:
        /* <DEDUP_REMOVED lines=9> */
.L_x_134:
[----:B------:R-:W-:Y:S05]  /*5310*/  BSYNC B1 ;  /* 0x0000000000017941 */ /* 0x000fea0003800000 */
.L_x_133:
[----:B-----5:R-:W-:Y:S01]  /*5320*/  IMAD.U32 R17, R174, 0x10000, RZ ;  /* 0x00010000ae117824 */ /* 0x020fe200078e00ff */
[----:B------:R-:W-:Y:S01]  /*5330*/  ISETP.GT.AND P4, PT, R0, 0x88, P4 ;  /* 0x000000880000780c */ /* 0x000fe20002784270 */
[----:B------:R-:W-:Y:S01]  /*5340*/  IMAD.MOV.U32 R120, RZ, RZ, R138 ;  /* 0x000000ffff787224 */ /* 0x000fe200078e008a */
[----:B------:R-:W-:Y:S01]  /*5350*/  BSSY B1, `(.L_x_135) ;  /* 0x0000008000017945 */ /* 0x000fe20003800000 */
[----:B------:R-:W-:Y:S01]  /*5360*/  FMUL R17, R17, R184 ;  /* 0x000000b811117220 */ /* 0x000fe20000400000 */
[----:B------:R-:W-:-:S03]  /*5370*/  IMAD.MOV.U32 R121, RZ, RZ, R139 ;  /* 0x000000ffff797224 */ /* 0x000fc600078e008b */
[----:B------:R-:W-:-:S05]  /*5380*/  FFMA R17, R126, R185, R17 ;  /* 0x000000b97e117223 */ /* 0x000fca0000000011 */
[----:B------:R-:W-:-:S05]  /*5390*/  F2FP.BF16.F32.PACK_AB R17, RZ, R17 ;  /* 0x00000011ff11723e */ /* 0x000fca00000010ff */
[----:B------:R0:W-:Y:S01]  /*53a0*/  @P5 STG.E.U16 desc[UR36][R120.64+0x50], R17 ;  /* 0x0000501178005986 */ /* 0x0001e2000c101524 */
[----:B------:R-:W-:Y:S05]  /*53b0*/  @!P4 BRA `(.L_x_136) ;  /* 0x000000000004c947 */ /* 0x000fea0003800000 */
[----:B------:R0:W5:Y:S02]  /*53c0*/  LDG.E.LTC128B.U16 R174, desc[UR36][R14.64+0x52] ;  /* 0x000052240eae7981 */ /* 0x000164000c1e1520 */
.L_x_136:
[----:B------:R-:W-:Y:S05]  /*53d0*/  BSYNC B1 ;  /* 0x0000000000017941 */ /* 0x000fea0003800000 */
.L_x_135:
        /* <DEDUP_REMOVED lines=9> */
.L_x_138:
[----:B------:R-:W-:Y:S05]  /*5470*/  BSYNC B1 ;  /* 0x0000000000017941 */ /* 0x000fea0003800000 */
.L_x_137:
        /* <DEDUP_REMOVED lines=9> */
.L_x_140:
[----:B------:R-:W-:Y:S05]  /*5510*/  BSYNC B1 ;  /* 0x0000000000017941 */ /* 0x000fea0003800000 */
.L_x_139:
        /* <DEDUP_REMOVED lines=9> */
.L_x_142:
[----:B------:R-:W-:Y:S05]  /*55b0*/  BSYNC B1 ;  /* 0x0000000000017941 */ /* 0x000fea0003800000 */
.L_x_141:
        /* <DEDUP_REMOVED lines=9> */
.L_x_144:
[----:B------:R-:W-:Y:S05]  /*5650*/  BSYNC B1 ;  /* 0x0000000000017941 */ /* 0x000fea0003800000 */
.L_x_143:
        /* <DEDUP_REMOVED lines=9> */
.L_x_146:
[----:B------:R-:W-:Y:S05]  /*56f0*/  BSYNC B1 ;  /* 0x0000000000017941 */ /* 0x000fea0003800000 */
.L_x_145:
        /* <DEDUP_REMOVED lines=9> */
.L_x_148:
[----:B------:R-:W-:Y:S05]  /*5790*/  BSYNC B1 ;  /* 0x0000000000017941 */ /* 0x000fea0003800000 */
.L_x_147:
        /* <DEDUP_REMOVED lines=9> */
.L_x_150:
[----:B------:R-:W-:Y:S05]  /*5830*/  BSYNC B1 ;  /* 0x0000000000017941 */ /* 0x000fea0003800000 */
.L_x_149:
        /* <DEDUP_REMOVED lines=9> */
.L_x_152:
[----:B------:R-:W-:Y:S05]  /*58d0*/  BSYNC B1 ;  /* 0x0000000000017941 */ /* 0x000fea0003800000 */
.L_x_151:
[----:B0----5:R-:W-:Y:S01]  /*58e0*/  IMAD.U32 R17, R174, 0x10000, RZ ;  /* 0x00010000ae117824 */ /* 0x021fe200078e00ff */
[----:B------:R-:W-:Y:S01]  /*58f0*/  ISETP.GT.AND P3, PT, R3, 0x40, PT ;  /* 0x000000400300780c */ /* 0x000fe20003f64270 */
[----:B------:R-:W-:Y:S02]  /*5900*/  BSSY B1, `(.L_x_153) ;  /* 0x0000009000017945 */ /* 0x000fe40003800000 */
[----:B------:R-:W-:Y:S01]  /*5910*/  FMUL R122, R17, R184 ;  /* 0x000000b8117a7220 */ /* 0x000fe20000400000 */
[----:B------:R-:W-:Y:S02]  /*5920*/  ISETP.GT.AND P1, PT, R0, RZ, P3 ;  /* 0x000000ff0000720c */ /* 0x000fe40001f24270 */
[----:B------:R-:W-:Y:S01]  /*5930*/  P2R R23, PR, RZ, 0x8 ;  /* 0x00000008ff177803 */ /* 0x000fe20000000000 */
[----:B------:R-:W-:-:S05]  /*5940*/  FFMA R122, R135, R185, R122 ;  /* 0x000000b9877a7223 */ /* 0x000fca000000007a */
[----:B------:R-:W-:-:S05]  /*5950*/  F2FP.BF16.F32.PACK_AB R122, RZ, R122 ;  /* 0x0000007aff7a723e */ /* 0x000fca00000010ff */
[----:B------:R0:W-:Y:S01]  /*5960*/  @P0 STG.E.U16 desc[UR36][R120.64+0x72], R122 ;  /* 0x0000727a78000986 */ /* 0x0001e2000c101524 */
[----:B------:R-:W-:Y:S05]  /*5970*/  @!P1 BRA `(.L_x_154) ;  /* 0x0000000000049947 */ /* 0x000fea0003800000 */
[----:B------:R0:W5:Y:S02]  /*5980*/  LDG.E.LTC128B.U16 R174, desc[UR36][R4.64+0x80] ;  /* 0x0000802404ae7981 */ /* 0x000164000c1e1520 */
.L_x_154:
[----:B------:R-:W-:Y:S05]  /*5990*/  BSYNC B1 ;  /* 0x0000000000017941 */ /* 0x000fea0003800000 */
.L_x_153:
[----:B-----5:R-:W-:Y:S01]  /*59a0*/  IMAD.U32 R17, R174, 0x10000, RZ ;  /* 0x00010000ae117824 */ /* 0x020fe200078e00ff */
[----:B------:R-:W-:Y:S01]  /*59b0*/  ISETP.GT.AND P2, PT, R3, 0x41, PT ;  /* 0x000000410300780c */ /* 0x000fe20003f44270 */
[----:B------:R-:W-:Y:S02]  /*59c0*/  BSSY B1, `(.L_x_155) ;  /* 0x0000009000017945 */ /* 0x000fe40003800000 */
[----:B------:R-:W-:Y:S01]  /*59d0*/  FMUL R17, R17, R184 ;  /* 0x000000b811117220 */ /* 0x000fe20000400000 */
[----:B------:R-:W-:Y:S02]  /*59e0*/  ISETP.GT.AND P0, PT, R0, RZ, P2 ;  /* 0x000000ff0000720c */ /* 0x000fe40001704270 */
[----:B0-----:R-:W-:Y:S01]  /*59f0*/  P2R R122, PR, RZ, 0x4 ;  /* 0x00000004ff7a7803 */ /* 0x001fe20000000000 */
[----:B------:R-:W-:-:S05]  /*5a00*/  FFMA R17, R104, R185, R17 ;  /* 0x000000b968117223 */ /* 0x000fca0000000011 */
[----:B------:R-:W-:-:S05]  /*5a10*/  F2FP.BF16.F32.PACK_AB R17, RZ, R17 ;  /* 0x00000011ff11723e */ /* 0x000fca00000010ff */
[----:B------:R0:W-:Y:S01]  /*5a20*/  @P1 STG.E.U16 desc[UR36][R6.64+0x80], R17 ;  /* 0x0000801106001986 */ /* 0x0001e2000c101524 */
[----:B------:R-:W-:Y:S05]  /*5a30*/  @!P0 BRA `(.L_x_156) ;  /* 0x0000000000048947 */ /* 0x000fea0003800000 */
[----:B------:R0:W5:Y:S02]  /*5a40*/  LDG.E.LTC128B.U16 R174, desc[UR36][R4.64+0x82] ;  /* 0x0000822404ae7981 */ /* 0x000164000c1e1520 */
.L_x_156:
[----:B------:R-:W-:Y:S05]  /*5a50*/  BSYNC B1 ;  /* 0x0000000000017941 */ /* 0x000fea0003800000 */
.L_x_155:
        /* <DEDUP_REMOVED lines=9> */
.L_x_158:
[----:B------:R-:W-:Y:S05]  /*5af0*/  BSYNC B1 ;  /* 0x0000000000017941 */ /* 0x000fea0003800000 */
.L_x_157:
        /* <DEDUP_REMOVED lines=9> */
.L_x_160:
[----:B------:R-:W-:Y:S05]  /*5b90*/  BSYNC B1 ;  /* 0x0000000000017941 */ /* 0x000fea0003800000 */
.L_x_159:
[----:B0----5:R-:W-:Y:S01]  /*5ba0*/  IMAD.U32 R17, R174, 0x10000, RZ ;  /* 0x00010000ae117824 */ /* 0x021fe200078e00ff */
[----:B------:R-:W-:Y:S01]  /*5bb0*/  ISETP.GT.AND P6, PT, R3, 0x48, PT ;  /* 0x000000480300780c */ /* 0x000fe20003fc4270 */
[----:B------:R-:W-:Y:S02]  /*5bc0*/  BSSY B1, `(.L_x_161) ;  /* 0x0000008000017945 */ /* 0x000fe40003800000 */
[----:B------:R-:W-:Y:S01]  /*5bd0*/  FMUL R104, R17, R184 ;  /* 0x000000b811687220 */ /* 0x000fe20000400000 */
[----:B------:R-:W-:-:S03]  /*5be0*/  ISETP.GT.AND P1, PT, R0, RZ, P6 ;  /* 0x000000ff0000720c */ /* 0x000fc60003724270 */
[----:B------:R-:W-:-:S05]  /*5bf0*/  FFMA R104, R107, R185, R104 ;  /* 0x000000b96b687223 */ /* 0x000fca0000000068 */
[----:B------:R-:W-:-:S05]  /*5c00*/  F2FP.BF16.F32.PACK_AB R104, RZ, R104 ;  /* 0x00000068ff68723e */ /* 0x000fca00000010ff */
[----:B------:R0:W-:Y:S01]  /*5c10*/  @P0 STG.E.U16 desc[UR36][R10.64+0x82], R104 ;  /* 0x000082680a000986 */ /* 0x0001e2000c101524 */
[----:B------:R-:W-:Y:S05]  /*5c20*/  @!P1 BRA `(.L_x_162) ;  /* 0x0000000000049947 */ /* 0x000fea0003800000 */
[----:B------:R0:W5:Y:S02]  /*5c30*/  LDG.E.LTC128B.U16 R174, desc[UR36][R4.64+0x90] ;  /* 0x0000902404ae7981 */ /* 0x000164000c1e1520 */
.L_x_162:
[----:B------:R-:W-:Y:S05]  /*5c40*/  BSYNC B1 ;  /* 0x0000000000017941 */ /* 0x000fea0003800000 */
.L_x_161:
[----:B-----5:R-:W-:Y:S01]  /*5c50*/  IMAD.U32 R17, R174, 0x10000, RZ ;  /* 0x00010000ae117824 */ /* 0x020fe200078e00ff */
        /* <DEDUP_REMOVED lines=9> */
.L_x_164:
[----:B------:R-:W-:Y:S05]  /*5cf0*/  BSYNC B1 ;  /* 0x0000000000017941 */ /* 0x000fea0003800000 */
.L_x_163:
        /* <DEDUP_REMOVED lines=9> */
.L_x_166:
[----:B------:R-:W-:Y:S05]  /*5d90*/  BSYNC B1 ;  /* 0x0000000000017941 */ /* 0x000fea0003800000 */
.L_x_165:
        /* <DEDUP_REMOVED lines=9> */
.L_x_168:
[----:B------:R-:W-:Y:S05]  /*5e30*/  BSYNC B1 ;  /* 0x0000000000017941 */ /* 0x000fea0003800000 */
.L_x_167:
        /* <DEDUP_REMOVED lines=10> */
.L_x_170:
[----:B------:R-:W-:Y:S05]  /*5ee0*/  BSYNC B1 ;  /* 0x0000000000017941 */ /* 0x000fea0003800000 */
.L_x_169:
        /* <DEDUP_REMOVED lines=10> */
.L_x_172:
[----:B------:R-:W-:Y:S05]  /*5f90*/  BSYNC B1 ;  /* 0x0000000000017941 */ /* 0x000fea0003800000 */
.L_x_171:
        /* <DEDUP_REMOVED lines=9> */
.L_x_174:
[----:B------:R-:W-:Y:S05]  /*6030*/  BSYNC B1 ;  /* 0x0000000000017941 */ /* 0x000fea0003800000 */
.L_x_173:
        /* <DEDUP_REMOVED lines=9> */
.L_x_176:
[----:B------:R-:W-:Y:S05]  /*60d0*/  BSYNC B1 ;  /* 0x0000000000017941 */ /* 0x000fea0003800000 */
.L_x_175:
        /* <DEDUP_REMOVED lines=10> */
.L_x_178:
[----:B------:R-:W-:Y:S05]  /*6180*/  BSYNC B1 ;  /* 0x0000000000017941 */ /* 0x000fea0003800000 */
.L_x_177:
        /* <DEDUP_REMOVED lines=10> */
.L_x_180:
[----:B------:R-:W-:Y:S05]  /*6230*/  BSYNC B1 ;  /* 0x0000000000017941 */ /* 0x000fea0003800000 */
.L_x_179:
        /* <DEDUP_REMOVED lines=9> */
.L_x_182:
[----:B------:R-:W-:Y:S05]  /*62d0*/  BSYNC B1 ;  /* 0x0000000000017941 */ /* 0x000fea0003800000 */
.L_x_181:
        /* <DEDUP_REMOVED lines=9> */
.L_x_184:
[----:B------:R-:W-:Y:S05]  /*6370*/  BSYNC B1 ;  /* 0x0000000000017941 */ /* 0x000fea0003800000 */
.L_x_183:
[----:B-----5:R-:W-:Y:S01]  /*6380*/  IMAD.U32 R17, R174, 0x10000, RZ ;  /* 0x00010000ae117824 */ /* 0x020fe200078e00ff */
[----:B------:R-:W-:Y:S03]  /*6390*/  BSSY B1, `(.L_x_185) ;  /* 0x0000009000017945 */ /* 0x000fe60003800000 */
[----:B------:R-:W-:-:S04]  /*63a0*/  FMUL R104, R17, R184 ;  /* 0x000000b811687220 */ /* 0x000fc80000400000 */
[----:B------:R-:W-:-:S05]  /*63b0*/  FFMA R104, R119, R185, R104 ;  /* 0x000000b977687223 */ /* 0x000fca0000000068 */
[----:B------:R-:W-:-:S05]  /*63c0*/  F2FP.BF16.F32.PACK_AB R104, RZ, R104 ;  /* 0x00000068ff68723e */ /* 0x000fca00000010ff */
[----:B------:R0:W-:Y:S01]  /*63d0*/  @P5 STG.E.U16 desc[UR36][R10.64+0xb2], R104 ;  /* 0x0000b2680a005986 */ /* 0x0001e2000c101524 */
[----:B------:R-:W-:-:S04]  /*63e0*/  ISETP.NE.AND P5, PT, R23, RZ, PT ;  /* 0x000000ff1700720c */ /* 0x000fc80003fa5270 */
[----:B------:R-:W-:-:S13]  /*63f0*/  ISETP.GT.AND P5, PT, R0, 0x80, P5 ;  /* 0x000000800000780c */ /* 0x000fda0002fa4270 */
[----:B0-----:R-:W-:Y:S05]  /*6400*/  @!P5 BRA `(.L_x_186) ;  /* 0x000000000004d947 */ /* 0x001fea0003800000 */
[----:B------:R0:W5:Y:S02]  /*6410*/  LDG.E.LTC128B.U16 R174, desc[UR36][R20.64+0x80] ;  /* 0x0000802414ae7981 */ /* 0x000164000c1e1520 */
.L_x_186:
[----:B------:R-:W-:Y:S05]  /*6420*/  BSYNC B1 ;  /* 0x0000000000017941 */ /* 0x000fea0003800000 */
.L_x_185:
        /* <DEDUP_REMOVED lines=10> */
.L_x_188:
[----:B------:R-:W-:Y:S05]  /*64d0*/  BSYNC B1 ;  /* 0x0000000000017941 */ /* 0x000fea0003800000 */
.L_x_187:
        /* <DEDUP_REMOVED lines=10> */
.L_x_190:
[----:B------:R-:W-:Y:S05]  /*6580*/  BSYNC B1 ;  /* 0x0000000000017941 */ /* 0x000fea0003800000 */
.L_x_189:
        /* <DEDUP_REMOVED lines=10> */
.L_x_192:
[----:B------:R-:W-:Y:S05]  /*6630*/  BSYNC B1 ;  /* 0x0000000000017941 */ /* 0x000fea0003800000 */
.L_x_191:
        /* <DEDUP_REMOVED lines=9> */
.L_x_194:
[----:B------:R-:W-:Y:S05]  /*66d0*/  BSYNC B1 ;  /* 0x0000000000017941 */ /* 0x000fea0003800000 */
.L_x_193:
        /* <DEDUP_REMOVED lines=9> */
.L_x_196:
[----:B------:R-:W-:Y:S05]  /*6770*/  BSYNC B1 ;  /* 0x0000000000017941 */ /* 0x000fea0003800000 */
.L_x_195:
        /* <DEDUP_REMOVED lines=9> */
.L_x_198:
[----:B------:R-:W-:Y:S05]  /*6810*/  BSYNC B1 ;  /* 0x0000000000017941 */ /* 0x000fea0003800000 */
.L_x_197:
        /* <DEDUP_REMOVED lines=9> */
.L_x_200:
[----:B------:R-:W-:Y:S05]  /*68b0*/  BSYNC B1 ;  /* 0x0000000000017941 */ /* 0x000fea0003800000 */
.L_x_199:
        /* <DEDUP_REMOVED lines=9> */
.L_x_202:
[----:B------:R-:W-:Y:S05]  /*6950*/  BSYNC B1 ;  /* 0x0000000000017941 */ /* 0x000fea0003800000 */
.L_x_201:
        /* <DEDUP_REMOVED lines=9> */
.L_x_204:
[----:B------:R-:W-:Y:S05]  /*69f0*/  BSYNC B1 ;  /* 0x0000000000017941 */ /* 0x000fea0003800000 */
.L_x_203:
        /* <DEDUP_REMOVED lines=9> */
.L_x_206:
[----:B------:R-:W-:Y:S05]  /*6a90*/  BSYNC B1 ;  /* 0x0000000000017941 */ /* 0x000fea0003800000 */
.L_x_205:
        /* <DEDUP_REMOVED lines=9> */
.L_x_208:
[----:B------:R-:W-:Y:S05]  /*6b30*/  BSYNC B1 ;  /* 0x0000000000017941 */ /* 0x000fea0003800000 */
.L_x_207:
        /* <DEDUP_REMOVED lines=9> */
.L_x_210:
[----:B------:R-:W-:Y:S05]  /*6bd0*/  BSYNC B1 ;  /* 0x0000000000017941 */ /* 0x000fea0003800000 */
.L_x_209:
        /* <DEDUP_REMOVED lines=9> */
.L_x_212:
[----:B------:R-:W-:Y:S05]  /*6c70*/  BSYNC B1 ;  /* 0x0000000000017941 */ /* 0x000fea0003800000 */
.L_x_211:
        /* <DEDUP_REMOVED lines=9> */
.L_x_214:
[----:B------:R-:W-:Y:S05]  /*6d10*/  BSYNC B1 ;  /* 0x0000000000017941 */ /* 0x000fea0003800000 */
.L_x_213:
        /* <DEDUP_REMOVED lines=9> */
.L_x_216:
[----:B------:R-:W-:Y:S05]  /*6db0*/  BSYNC B1 ;  /* 0x0000000000017941 */ /* 0x000fea0003800000 */
.L_x_215:
        /* <DEDUP_REMOVED lines=11> */
.L_x_218:
[----:B------:R-:W-:Y:S05]  /*6e70*/  BSYNC B1 ;  /* 0x0000000000017941 */ /* 0x000fea0003800000 */
.L_x_217:
        /* <DEDUP_REMOVED lines=11> */
.L_x_220:
[----:B------:R-:W-:Y:S05]  /*6f30*/  BSYNC B1 ;  /* 0x0000000000017941 */ /* 0x000fea0003800000 */
.L_x_219:
        /* <DEDUP_REMOVED lines=9> */
.L_x_222:
[----:B------:R-:W-:Y:S05]  /*6fd0*/  BSYNC B1 ;  /* 0x0000000000017941 */ /* 0x000fea0003800000 */
.L_x_221:
        /* <DEDUP_REMOVED lines=9> */
.L_x_224:
[----:B------:R-:W-:Y:S05]  /*7070*/  BSYNC B1 ;  /* 0x0000000000017941 */ /* 0x000fea0003800000 */
.L_x_223:
        /* <DEDUP_REMOVED lines=10> */
.L_x_226:
[----:B------:R-:W-:Y:S05]  /*7120*/  BSYNC B1 ;  /* 0x0000000000017941 */ /* 0x000fea0003800000 */
.L_x_225:
        /* <DEDUP_REMOVED lines=10> */
.L_x_228:
[----:B------:R-:W-:Y:S05]  /*71d0*/  BSYNC B1 ;  /* 0x0000000000017941 */ /* 0x000fea0003800000 */
.L_x_227:
        /* <DEDUP_REMOVED lines=9> */
.L_x_230:
[----:B------:R-:W-:Y:S05]  /*7270*/  BSYNC B1 ;  /* 0x0000000000017941 */ /* 0x000fea0003800000 */
.L_x_229:
        /* <DEDUP_REMOVED lines=9> */
.L_x_232:
[----:B------:R-:W-:Y:S05]  /*7310*/  BSYNC B1 ;  /* 0x0000000000017941 */ /* 0x000fea0003800000 */
.L_x_231:
        /* <DEDUP_REMOVED lines=10> */
.L_x_234:
[----:B------:R-:W-:Y:S05]  /*73c0*/  BSYNC B1 ;  /* 0x0000000000017941 */ /* 0x000fea0003800000 */
.L_x_233:
        /* <DEDUP_REMOVED lines=10> */
.L_x_236:
[----:B------:R-:W-:Y:S05]  /*7470*/  BSYNC B1 ;  /* 0x0000000000017941 */ /* 0x000fea0003800000 */
.L_x_235:
        /* <DEDUP_REMOVED lines=9> */
.L_x_238:
[----:B------:R-:W-:Y:S05]  /*7510*/  BSYNC B1 ;  /* 0x0000000000017941 */ /* 0x000fea0003800000 */
.L_x_237:
        /* <DEDUP_REMOVED lines=9> */
.L_x_240:
[----:B------:R-:W-:Y:S05]  /*75b0*/  BSYNC B1 ;  /* 0x0000000000017941 */ /* 0x000fea0003800000 */
.L_x_239:
        /* <DEDUP_REMOVED lines=10> */
.L_x_242:
[----:B------:R-:W-:Y:S05]  /*7660*/  BSYNC B1 ;  /* 0x0000000000017941 */ /* 0x000fea0003800000 */
.L_x_241:
        /* <DEDUP_REMOVED lines=10> */
.L_x_244:
[----:B------:R-:W-:Y:S05]  /*7710*/  BSYNC B1 ;  /* 0x0000000000017941 */ /* 0x000fea0003800000 */
.L_x_243:
        /* <DEDUP_REMOVED lines=9> */
.L_x_246:
[----:B------:R-:W-:Y:S05]  /*77b0*/  BSYNC B1 ;  /* 0x0000000000017941 */ /* 0x000fea0003800000 */
.L_x_245:
        /* <DEDUP_REMOVED lines=9> */
.L_x_248:
[----:B------:R-:W-:Y:S05]  /*7850*/  BSYNC B1 ;  /* 0x0000000000017941 */ /* 0x000fea0003800000 */
.L_x_247:
        /* <DEDUP_REMOVED lines=10> */
.L_x_250:
[----:B------:R-:W-:Y:S05]  /*7900*/  BSYNC B1 ;  /* 0x0000000000017941 */ /* 0x000fea0003800000 */
.L_x_249:
        /* <DEDUP_REMOVED lines=10> */
.L_x_252:
[----:B------:R-:W-:Y:S05]  /*79b0*/  BSYNC B1 ;  /* 0x0000000000017941 */ /* 0x000fea0003800000 */
.L_x_251:
        /* <DEDUP_REMOVED lines=10> */
.L_x_254:
[----:B------:R-:W-:Y:S05]  /*7a60*/  BSYNC B1 ;  /* 0x0000000000017941 */ /* 0x000fea0003800000 */
.L_x_253:
        /* <DEDUP_REMOVED lines=10> */
.L_x_256:
[----:B------:R-:W-:Y:S05]  /*7b10*/  BSYNC B1 ;  /* 0x0000000000017941 */ /* 0x000fea0003800000 */
.L_x_255:
        /* <DEDUP_REMOVED lines=9> */
.L_x_258:
[----:B------:R-:W-:Y:S05]  /*7bb0*/  BSYNC B1 ;  /* 0x0000000000017941 */ /* 0x000fea0003800000 */
.L_x_257:
        /* <DEDUP_REMOVED lines=9> */
.L_x_260:
[----:B------:R-:W-:Y:S05]  /*7c50*/  BSYNC B1 ;  /* 0x0000000000017941 */ /* 0x000fea0003800000 */
.L_x_259:
        /* <DEDUP_REMOVED lines=9> */
.L_x_262:
[----:B------:R-:W-:Y:S05]  /*7cf0*/  BSYNC B1 ;  /* 0x0000000000017941 */ /* 0x000fea0003800000 */
.L_x_261:
        /* <DEDUP_REMOVED lines=9> */
.L_x_264:
[----:B------:R-:W-:Y:S05]  /*7d90*/  BSYNC B1 ;  /* 0x0000000000017941 */ /* 0x000fea0003800000 */
.L_x_263:
        /* <DEDUP_REMOVED lines=9> */
.L_x_266:
[----:B------:R-:W-:Y:S05]  /*7e30*/  BSYNC B1 ;  /* 0x0000000000017941 */ /* 0x000fea0003800000 */
.L_x_265:
        /* <DEDUP_REMOVED lines=9> */
.L_x_268:
[----:B------:R-:W-:Y:S05]  /*7ed0*/  BSYNC B1 ;  /* 0x0000000000017941 */ /* 0x000fea0003800000 */
.L_x_267:
        /* <DEDUP_REMOVED lines=9> */
.L_x_270:
[----:B------:R-:W-:Y:S05]  /*7f70*/  BSYNC B1 ;  /* 0x0000000000017941 */ /* 0x000fea0003800000 */
.L_x_269:
        /* <DEDUP_REMOVED lines=9> */
.L_x_272:
[----:B------:R-:W-:Y:S05]  /*8010*/  BSYNC B1 ;  /* 0x0000000000017941 */ /* 0x000fea0003800000 */
.L_x_271:
        /* <DEDUP_REMOVED lines=9> */
.L_x_274:
[----:B------:R-:W-:Y:S05]  /*80b0*/  BSYNC B1 ;  /* 0x0000000000017941 */ /* 0x000fea0003800000 */
.L_x_273:
        /* <DEDUP_REMOVED lines=9> */
.L_x_276:
[----:B------:R-:W-:Y:S05]  /*8150*/  BSYNC B1 ;  /* 0x0000000000017941 */ /* 0x000fea0003800000 */
.L_x_275:
        /* <DEDUP_REMOVED lines=9> */
.L_x_278:
[----:B------:R-:W-:Y:S05]  /*81f0*/  BSYNC B1 ;  /* 0x0000000000017941 */ /* 0x000fea0003800000 */
.L_x_277:
        /* <DEDUP_REMOVED lines=9> */
.L_x_280:
[----:B------:R-:W-:Y:S05]  /*8290*/  BSYNC B1 ;  /* 0x0000000000017941 */ /* 0x000fea0003800000 */
.L_x_279:
        /* <DEDUP_REMOVED lines=11> */
.L_x_282:
[----:B------:R-:W-:Y:S05]  /*8350*/  BSYNC B1 ;  /* 0x0000000000017941 */ /* 0x000fea0003800000 */
.L_x_281:
        /* <DEDUP_REMOVED lines=11> */
.L_x_284:
[----:B------:R-:W-:Y:S05]  /*8410*/  BSYNC B1 ;  /* 0x0000000000017941 */ /* 0x000fea0003800000 */
.L_x_283:
        /* <DEDUP_REMOVED lines=9> */
.L_x_286:
[----:B------:R-:W-:Y:S05]  /*84b0*/  BSYNC B1 ;  /* 0x0000000000017941 */ /* 0x000fea0003800000 */
.L_x_285:
        /* <DEDUP_REMOVED lines=9> */
.L_x_288:
[----:B------:R-:W-:Y:S05]  /*8550*/  BSYNC B1 ;  /* 0x0000000000017941 */ /* 0x000fea0003800000 */
.L_x_287:
        /* <DEDUP_REMOVED lines=10> */
.L_x_290:
[----:B------:R-:W-:Y:S05]  /*8600*/  BSYNC B1 ;  /* 0x0000000000017941 */ /* 0x000fea0003800000 */
.L_x_289:
        /* <DEDUP_REMOVED lines=10> */
.L_x_292:
[----:B------:R-:W-:Y:S05]  /*86b0*/  BSYNC B1 ;  /* 0x0000000000017941 */ /* 0x000fea0003800000 */
.L_x_291:
        /* <DEDUP_REMOVED lines=9> */
.L_x_294:
[----:B------:R-:W-:Y:S05]  /*8750*/  BSYNC B1 ;  /* 0x0000000000017941 */ /* 0x000fea0003800000 */
.L_x_293:
        /* <DEDUP_REMOVED lines=9> */
.L_x_296:
[----:B------:R-:W-:Y:S05]  /*87f0*/  BSYNC B1 ;  /* 0x0000000000017941 */ /* 0x000fea0003800000 */
.L_x_295:
        /* <DEDUP_REMOVED lines=10> */
.L_x_298:
[----:B------:R-:W-:Y:S05]  /*88a0*/  BSYNC B1 ;  /* 0x0000000000017941 */ /* 0x000fea0003800000 */
.L_x_297:
        /* <DEDUP_REMOVED lines=10> */
.L_x_300:
[----:B------:R-:W-:Y:S05]  /*8950*/  BSYNC B1 ;  /* 0x0000000000017941 */ /* 0x000fea0003800000 */
.L_x_299:
        /* <DEDUP_REMOVED lines=9> */
.L_x_302:
[----:B------:R-:W-:Y:S05]  /*89f0*/  BSYNC B1 ;  /* 0x0000000000017941 */ /* 0x000fea0003800000 */
.L_x_301:
        /* <DEDUP_REMOVED lines=9> */
.L_x_304:
[----:B------:R-:W-:Y:S05]  /*8a90*/  BSYNC B1 ;  /* 0x0000000000017941 */ /* 0x000fea0003800000 */
.L_x_303:
        /* <DEDUP_REMOVED lines=10> */
.L_x_306:
[----:B------:R-:W-:Y:S05]  /*8b40*/  BSYNC B1 ;  /* 0x0000000000017941 */ /* 0x000fea0003800000 */
.L_x_305:
        /* <DEDUP_REMOVED lines=10> */
.L_x_308:
[----:B------:R-:W-:Y:S05]  /*8bf0*/  BSYNC B1 ;  /* 0x0000000000017941 */ /* 0x000fea0003800000 */
.L_x_307:
[----:B-----5:R-:W-:Y:S01]  /*8c00*/  IMAD.U32 R3, R174, 0x10000, RZ ;  /* 0x00010000ae037824 */ /* 0x020fe200078e00ff */
[----:B------:R-:W-:Y:S03]  /*8c10*/  BSSY B1, `(.L_x_309) ;  /* 0x0000008000017945 */ /* 0x000fe60003800000 */
[----:B01-3--:R-:W-:-:S04]  /*8c20*/  FMUL R4, R3, R184 ;  /* 0x000000b803047220 */ /* 0x00bfc80000400000 */
[----:B------:R-:W-:-:S05]  /*8c30*/  FFMA R4, R53, R185, R4 ;  /* 0x000000b935047223 */ /* 0x000fca0000000004 */
[----:B------:R-:W-:-:S05]  /*8c40*/  F2FP.BF16.F32.PACK_AB R4, RZ, R4 ;  /* 0x00000004ff04723e */ /* 0x000fca00000010ff */
[----:B------:R0:W-:Y:S01]  /*8c50*/  @P5 STG.E.U16 desc[UR36][R6.64+0x132], R4 ;  /* 0x0001320406005986 */ /* 0x0001e2000c101524 */
[----:B------:R-:W-:-:S13]  /*8c60*/  ISETP.GT.AND P5, PT, R0, 0x8, P1 ;  /* 0x000000080000780c */ /* 0x000fda0000fa4270 */
[----:B0-----:R-:W-:Y:S05]  /*8c70*/  @!P5 BRA `(.L_x_310) ;  /* 0x000000000004d947 */ /* 0x001fea0003800000 */
[----:B------:R0:W5:Y:S02]  /*8c80*/  LDG.E.LTC128B.U16 R174, desc[UR36][R8.64+0x130] ;  /* 0x0001302408ae7981 */ /* 0x000164000c1e1520 */
.L_x_310:
[----:B------:R-:W-:Y:S05]  /*8c90*/  BSYNC B1 ;  /* 0x0000000000017941 */ /* 0x000fea0003800000 */
.L_x_309:
[----:B-----5:R-:W-:Y:S01]  /*8ca0*/  IMAD.U32 R3, R174, 0x10000, RZ ;  /* 0x00010000ae037824 */ /* 0x020fe200078e00ff */
[----:B------:R-:W-:Y:S01]  /*8cb0*/  BSSY B1, `(.L_x_311) ;  /* 0x000000a000017945 */ /* 0x000fe20003800000 */
[----:B------:R-:W-:Y:S02]  /*8cc0*/  @P5 IMAD.MOV.U32 R4, RZ, RZ, R10 ;  /* 0x000000ffff045224 */ /* 0x000fe400078e000a */
[----:B------:R-:W-:Y:S01]  /*8cd0*/  FMUL R3, R3, R184 ;  /* 0x000000b803037220 */ /* 0x000fe20000400000 */
[----:B------:R-:W-:-:S03]  /*8ce0*/  @P5 IMAD.MOV.U32 R5, RZ, RZ, R11 ;  /* 0x000000ffff055224 */ /* 0x000fc600078e000b */
[----:B------:R-:W-:-:S05]  /*8cf0*/  FFMA R3, R54, R185, R3 ;  /* 0x000000b936037223 */ /* 0x000fca0000000003 */
[----:B------:R-:W-:-:S05]  /*8d00*/  F2FP.BF16.F32.PACK_AB R3, RZ, R3 ;  /* 0x00000003ff03723e */ /* 0x000fca00000010ff */
[----:B------:R1:W-:Y:S01]  /*8d10*/  @P5 STG.E.U16 desc[UR36][R4.64+0x130], R3 ;  /* 0x0001300304005986 */ /* 0x0003e2000c101524 */
[----:B------:R-:W-:-:S13]  /*8d20*/  ISETP.GT.AND P5, PT, R0, 0x8, P0 ;  /* 0x000000080000780c */ /* 0x000fda00007a4270 */
[----:B-1----:R-:W-:Y:S05]  /*8d30*/  @!P5 BRA `(.L_x_312) ;  /* 0x000000000004d947 */ /* 0x002fea0003800000 */
[----:B------:R1:W5:Y:S02]  /*8d40*/  LDG.E.LTC128B.U16 R174, desc[UR36][R8.64+0x132] ;  /* 0x0001322408ae7981 */ /* 0x000364000c1e1520 */
.L_x_312:
[----:B------:R-:W-:Y:S05]  /*8d50*/  BSYNC B1 ;  /* 0x0000000000017941 */ /* 0x000fea0003800000 */
.L_x_311:
        /* <DEDUP_REMOVED lines=8> */
[----:B---3--:R-:W-:Y:S05]  /*8de0*/  @!P5 BRA `(.L_x_314) ;  /* 0x000000000004d947 */ /* 0x008fea0003800000 */
[----:B------:R3:W5:Y:S02]  /*8df0*/  LDG.E.LTC128B.U16 R174, desc[UR36][R20.64+0x100] ;  /* 0x0001002414ae7981 */ /* 0x000764000c1e1520 */
.L_x_314:
[----:B------:R-:W-:Y:S05]  /*8e00*/  BSYNC B1 ;  /* 0x0000000000017941 */ /* 0x000fea0003800000 */
.L_x_313:
        /* <DEDUP_REMOVED lines=10> */
.L_x_316:
[----:B------:R-:W-:Y:S05]  /*8eb0*/  BSYNC B1 ;  /* 0x0000000000017941 */ /* 0x000fea0003800000 */
.L_x_315:
        /* <DEDUP_REMOVED lines=10> */
.L_x_318:
[----:B------:R-:W-:Y:S05]  /*8f60*/  BSYNC B1 ;  /* 0x0000000000017941 */ /* 0x000fea0003800000 */
.L_x_317:
        /* <DEDUP_REMOVED lines=10> */
.L_x_320:
[----:B------:R-:W-:Y:S05]  /*9010*/  BSYNC B1 ;  /* 0x0000000000017941 */ /* 0x000fea0003800000 */
.L_x_319:
        /* <DEDUP_REMOVED lines=9> */
.L_x_322:
[----:B------:R-:W-:Y:S05]  /*90b0*/  BSYNC B1 ;  /* 0x0000000000017941 */ /* 0x000fea0003800000 */
.L_x_321:
        /* <DEDUP_REMOVED lines=9> */
.L_x_324:
[----:B------:R-:W-:Y:S05]  /*9150*/  BSYNC B1 ;  /* 0x0000000000017941 */ /* 0x000fea0003800000 */
.L_x_323:
        /* <DEDUP_REMOVED lines=9> */
.L_x_326:
[----:B------:R-:W-:Y:S05]  /*91f0*/  BSYNC B1 ;  /* 0x0000000000017941 */ /* 0x000fea0003800000 */
.L_x_325:
        /* <DEDUP_REMOVED lines=9> */
.L_x_328:
[----:B------:R-:W-:Y:S05]  /*9290*/  BSYNC B1 ;  /* 0x0000000000017941 */ /* 0x000fea0003800000 */
.L_x_327:
        /* <DEDUP_REMOVED lines=9> */
.L_x_330:
[----:B------:R-:W-:Y:S05]  /*9330*/  BSYNC B1 ;  /* 0x0000000000017941 */ /* 0x000fea0003800000 */
.L_x_329:
        /* <DEDUP_REMOVED lines=9> */
.L_x_332:
[----:B------:R-:W-:Y:S05]  /*93d0*/  BSYNC B1 ;  /* 0x0000000000017941 */ /* 0x000fea0003800000 */
.L_x_331:
        /* <DEDUP_REMOVED lines=9> */
.L_x_334:
[----:B------:R-:W-:Y:S05]  /*9470*/  BSYNC B1 ;  /* 0x0000000000017941 */ /* 0x000fea0003800000 */
.L_x_333:
        /* <DEDUP_REMOVED lines=9> */
.L_x_336:
[----:B------:R-:W-:Y:S05]  /*9510*/  BSYNC B1 ;  /* 0x0000000000017941 */ /* 0x000fea0003800000 */
.L_x_335:
        /* <DEDUP_REMOVED lines=9> */
.L_x_338:
[----:B------:R-:W-:Y:S05]  /*95b0*/  BSYNC B1 ;  /* 0x0000000000017941 */ /* 0x000fea0003800000 */
.L_x_337:
        /* <DEDUP_REMOVED lines=9> */
.L_x_340:
[----:B------:R-:W-:Y:S05]  /*9650*/  BSYNC B1 ;  /* 0x0000000000017941 */ /* 0x000fea0003800000 */
.L_x_339:
        /* <DEDUP_REMOVED lines=9> */
.L_x_342:
[----:B------:R-:W-:Y:S05]  /*96f0*/  BSYNC B1 ;  /* 0x0000000000017941 */ /* 0x000fea0003800000 */
.L_x_341:
        /* <DEDUP_REMOVED lines=9> */
.L_x_344:
[----:B------:R-:W-:Y:S05]  /*9790*/  BSYNC B1 ;  /* 0x0000000000017941 */ /* 0x000fea0003800000 */
.L_x_343:
[----:B------:R-:W-:Y:S05]  /*97a0*/  @!P0 BRA `(.L_x_345) ;  /* 0x0000002c005c8947 */ /* 0x000fea0003800000 */
[----:B0----5:R-:W-:-:S04]  /*97b0*/  IMAD.U32 R3, R174, 0x10000, RZ ;  /* 0x00010000ae037824 */ /* 0x021fc800078e00ff */
[----:B------:R-:W-:-:S04]  /*97c0*/  FMUL R0, R3, R184 ;  /* 0x000000b803007220 */ /* 0x000fc80000400000 */
[----:B------:R-:W-:-:S05]  /*97d0*/  FFMA R0, R39, R185, R0 ;  /* 0x000000b927007223 */ /* 0x000fca0000000000 */
[----:B------:R-:W-:-:S05]  /*97e0*/  F2FP.BF16.F32.PACK_AB R0, RZ, R0 ;  /* 0x00000000ff00723e */ /* 0x000fca00000010ff */
[----:B------:R0:W-:Y:S01]  /*97f0*/  STG.E.U16 desc[UR36][R120.64+0x132], R0 ;  /* 0x0001320078007986 */ /* 0x0001e2000c101524 */
[----:B------:R-:W-:Y:S05]  /*9800*/  BRA `(.L_x_345) ;  /* 0x0000002c00447947 */ /* 0x000fea0003800000 */
.L_x_30:
[----:B------:R-:W-:Y:S01]  /*9810*/  ULDC.64 UR4, c[0x0][0x5c0] ;  /* 0x0001700000047ab9 */ /* 0x000fe20000000a00 */
[-C--:B------:R-:W-:Y:S01]  /*9820*/  FMUL R168, R168, R185.reuse ;  /* 0x000000b9a8a87220 */ /* 0x080fe20000400000 */
[----:B------:R-:W-:Y:S01]  /*9830*/  LEA R4, P2, R8, UR4, 0x1 ;  /* 0x0000000408047c11 */ /* 0x000fe2000f8408ff */
[----:B------:R-:W-:Y:S01]  /*9840*/  IMAD.SHL.U32 R11, R12, 0x10, RZ ;  /* 0x000000100c0b7824 */ /* 0x000fe200078e00ff */
[----:B------:R-:W-:Y:S01]  /*9850*/  ISETP.GT.AND P3, PT, R3, 0x1, PT ;  /* 0x000000010300780c */ /* 0x000fe20003f64270 */
[-C--:B------:R-:W-:Y:S01]  /*9860*/  FMUL R169, R169, R185.reuse ;  /* 0x000000b9a9a97220 */ /* 0x080fe20000400000 */
[----:B------:R-:W-:Y:S01]  /*9870*/  F2FP.BF16.F32.PACK_AB R168, RZ, R168 ;  /* 0x000000a8ffa8723e */ /* 0x000fe200000010ff */
[-C--:B------:R-:W-:Y:S01]  /*9880*/  FMUL R170, R170, R185.reuse ;  /* 0x000000b9aaaa7220 */ /* 0x080fe20000400000 */
[----:B------:R-:W-:Y:S01]  /*9890*/  LEA.HI.X R5, R8, UR5, R199, 0x1, P2 ;  /* 0x0000000508057c11 */ /* 0x000fe200090f0cc7 */
[-C--:B------:R-:W-:Y:S01]  /*98a0*/  FMUL R171, R171, R185.reuse ;  /* 0x000000b9abab7220 */ /* 0x080fe20000400000 */
[----:B------:R-:W-:Y:S01]  /*98b0*/  ISETP.GT.AND P2, PT, R0, 0x8, P0 ;  /* 0x000000080000780c */ /* 0x000fe20000744270 */
[-C--:B------:R-:W-:Y:S01]  /*98c0*/  FMUL R172, R172, R185.reuse ;  /* 0x000000b9acac7220 */ /* 0x080fe20000400000 */
[C---:B------:R-:W-:Y:S01]  /*98d0*/  ISETP.GT.AND P4, PT, R0.reuse, 0x8, P3 ;  /* 0x000000080000780c */ /* 0x040fe20001f84270 */
[----:B------:R-:W-:Y:S01]  /*98e0*/  @P1 STG.E.U16 desc[UR36][R4.64], R168 ;  /* 0x000000a804001986 */ /* 0x000fe2000c101524 */
[----:B------:R-:W-:Y:S01]  /*98f0*/  ISETP.GT.AND P1, PT, R0, RZ, P3 ;  /* 0x000000ff0000720c */ /* 0x000fe20001f24270 */
[-C--:B------:R-:W-:Y:S01]  /*9900*/  FMUL R173, R173, R185.reuse ;  /* 0x000000b9adad7220 */ /* 0x080fe20000400000 */
[----:B------:R-:W-:Y:S01]  /*9910*/  SHF.L.U64.HI R9, R12, 0x4, R13 ;  /* 0x000000040c097819 */ /* 0x000fe2000001020d */
[-C--:B------:R-:W-:Y:S01]  /*9920*/  FMUL R174, R174, R185.reuse ;  /* 0x000000b9aeae7220 */ /* 0x080fe20000400000 */
[----:B------:R-:W-:Y:S01]  /*9930*/  IADD3 R6, P3, R11, R4, RZ ;  /* 0x000000040b067210 */ /* 0x000fe20007f7e0ff */
[----:B------:R-:W-:Y:S01]  /*9940*/  FMUL R175, R175, R185 ;  /* 0x000000b9afaf7220 */ /* 0x000fe20000400000 */
[----:B------:R-:W-:Y:S01]  /*9950*/  F2FP.BF16.F32.PACK_AB R169, RZ, R169 ;  /* 0x000000a9ffa9723e */ /* 0x000fe200000010ff */
[----:B------:R-:W-:Y:S01]  /*9960*/  FMUL R176, R176, R185 ;  /* 0x000000b9b0b07220 */ /* 0x000fe20000400000 */
[----:B------:R-:W-:Y:S01]  /*9970*/  F2FP.BF16.F32.PACK_AB R170, RZ, R170 ;  /* 0x000000aaffaa723e */ /* 0x000fe200000010ff */
[----:B------:R-:W-:Y:S01]  /*9980*/  IMAD.X R7, R9, 0x1, R5, P3 ;  /* 0x0000000109077824 */ /* 0x000fe200018e0605 */
[----:B------:R-:W-:Y:S01]  /*9990*/  F2FP.BF16.F32.PACK_AB R171, RZ, R171 ;  /* 0x000000abffab723e */ /* 0x000fe200000010ff */
[----:B------:R-:W-:Y:S01]  /*99a0*/  IMAD R13, R13, 0xf0, RZ ;  /* 0x000000f00d0d7824 */ /* 0x000fe200078e02ff */
[----:B------:R-:W-:Y:S01]  /*99b0*/  F2FP.BF16.F32.PACK_AB R172, RZ, R172 ;  /* 0x000000acffac723e */ /* 0x000fe200000010ff */
[----:B------:R-:W-:Y:S01]  /*99c0*/  @P1 STG.E.U16 desc[UR36][R4.64+0x2], R169 ;  /* 0x000002a904001986 */ /* 0x000fe2000c101524 */
[C---:B------:R-:W-:Y:S01]  /*99d0*/  ISETP.GT.AND P1, PT, R3.reuse, 0x8, PT ;  /* 0x000000080300780c */ /* 0x040fe20003f24270 */
[----:B------:R-:W-:Y:S01]  /*99e0*/  IMAD.WIDE.U32 R20, R12, 0xf0, R6 ;  /* 0x000000f00c147825 */ /* 0x000fe200078e0006 */
[----:B------:R-:W-:Y:S01]  /*99f0*/  F2FP.BF16.F32.PACK_AB R173, RZ, R173 ;  /* 0x000000adffad723e */ /* 0x000fe200000010ff */
[----:B------:R-:W-:Y:S01]  /*9a00*/  @P2 STG.E.U16 desc[UR36][R6.64], R170 ;  /* 0x000000aa06002986 */ /* 0x000fe2000c101524 */
[----:B------:R-:W-:Y:S01]  /*9a10*/  ISETP.GT.AND P2, PT, R3, 0x9, PT ;  /* 0x000000090300780c */ /* 0x000fe20003f44270 */
[----:B------:R-:W-:Y:S01]  /*9a20*/  IMAD.IADD R21, R21, 0x1, R13 ;  /* 0x0000000115157824 */ /* 0x000fe200078e020d */
[C---:B------:R-:W-:Y:S01]  /*9a30*/  ISETP.GT.AND P3, PT, R0.reuse, RZ, P1 ;  /* 0x000000ff0000720c */ /* 0x040fe20000f64270 */
[----:B------:R-:W-:Y:S01]  /*9a40*/  @P4 STG.E.U16 desc[UR36][R6.64+0x2], R171 ;  /* 0x000002ab06004986 */ /* 0x000fe2000c101524 */
[----:B------:R-:W-:Y:S01]  /*9a50*/  ISETP.GT.AND P4, PT, R0, RZ, P2 ;  /* 0x000000ff0000720c */ /* 0x000fe20001784270 */
[-C--:B------:R-:W-:Y:S01]  /*9a60*/  FMUL R177, R177, R185.reuse ;  /* 0x000000b9b1b17220 */ /* 0x080fe20000400000 */
[----:B------:R-:W-:Y:S01]  /*9a70*/  F2FP.BF16.F32.PACK_AB R174, RZ, R174 ;  /* 0x000000aeffae723e */ /* 0x000fe200000010ff */
[----:B------:R-:W-:Y:S01]  /*9a80*/  FMUL R178, R178, R185 ;  /* 0x000000b9b2b27220 */ /* 0x000fe20000400000 */
[----:B------:R-:W-:Y:S01]  /*9a90*/  F2FP.BF16.F32.PACK_AB R175, RZ, R175 ;  /* 0x000000afffaf723e */ /* 0x000fe200000010ff */
[-C--:B------:R-:W-:Y:S01]  /*9aa0*/  FMUL R179, R179, R185.reuse ;  /* 0x000000b9b3b37220 */ /* 0x080fe20000400000 */
[----:B------:R-:W-:Y:S01]  /*9ab0*/  F2FP.BF16.F32.PACK_AB R176, RZ, R176 ;  /* 0x000000b0ffb0723e */ /* 0x000fe200000010ff */
[----:B------:R-:W-:Y:S01]  /*9ac0*/  FMUL R180, R180, R185 ;  /* 0x000000b9b4b47220 */ /* 0x000fe20000400000 */
[----:B------:R-:W-:Y:S01]  /*9ad0*/  F2FP.BF16.F32.PACK_AB R177, RZ, R177 ;  /* 0x000000b1ffb1723e */ /* 0x000fe200000010ff */
[-C--:B------:R-:W-:Y:S01]  /*9ae0*/  FMUL R181, R181, R185.reuse ;  /* 0x000000b9b5b57220 */ /* 0x080fe20000400000 */
[----:B------:R-:W-:Y:S01]  /*9af0*/  F2FP.BF16.F32.PACK_AB R178, RZ, R178 ;  /* 0x000000b2ffb2723e */ /* 0x000fe200000010ff */
[----:B------:R-:W-:Y:S01]  /*9b00*/  @P3 STG.E.U16 desc[UR36][R4.64+0x10], R172 ;  /* 0x000010ac04003986 */ /* 0x000fe2000c101524 */
[----:B------:R-:W-:Y:S01]  /*9b10*/  ISETP.GT.AND P3, PT, R0, 0x8, P1 ;  /* 0x000000080000780c */ /* 0x000fe20000f64270 */
[----:B------:R-:W-:Y:S01]  /*9b20*/  FMUL R182, R182, R185 ;  /* 0x000000b9b6b67220 */ /* 0x000fe20000400000 */
[----:B------:R-:W-:Y:S01]  /*9b30*/  F2FP.BF16.F32.PACK_AB R179, RZ, R179 ;  /* 0x000000b3ffb3723e */ /* 0x000fe200000010ff */
[----:B------:R-:W-:Y:S01]  /*9b40*/  @P4 STG.E.U16 desc[UR36][R4.64+0x12], R173 ;  /* 0x000012ad04004986 */ /* 0x000fe2000c101524 */
[----:B------:R-:W-:Y:S01]  /*9b50*/  ISETP.GT.AND P4, PT, R0, 0x8, P2 ;  /* 0x000000080000780c */ /* 0x000fe20001784270 */
[-C--:B------:R-:W-:Y:S01]  /*9b60*/  FMUL R183, R183, R185.reuse ;  /* 0x000000b9b7b77220 */ /* 0x080fe20000400000 */
[----:B------:R-:W-:Y:S01]  /*9b70*/  F2FP.BF16.F32.PACK_AB R180, RZ, R180 ;  /* 0x000000b4ffb4723e */ /* 0x000fe200000010ff */
[-C--:B------:R-:W-:Y:S01]  /*9b80*/  FMUL R152, R152, R185.reuse ;  /* 0x000000b998987220 */ /* 0x080fe20000400000 */
[----:B------:R-:W-:Y:S01]  /*9b90*/  P2R R8, PR, RZ, 0x2 ;  /* 0x00000002ff087803 */ /* 0x000fe20000000000 */
[----:B------:R-:W-:Y:S01]  /*9ba0*/  FMUL R153, R153, R185 ;  /* 0x000000b999997220 */ /* 0x000fe20000400000 */
[----:B------:R-:W-:Y:S01]  /*9bb0*/  F2FP.BF16.F32.PACK_AB R181, RZ, R181 ;  /* 0x000000b5ffb5723e */ /* 0x000fe200000010ff */
[-C--:B------:R-:W-:Y:S01]  /*9bc0*/  FMUL R154, R154, R185.reuse ;  /* 0x000000b99a9a7220 */ /* 0x080fe20000400000 */
[----:B------:R-:W-:Y:S01]  /*9bd0*/  F2FP.BF16.F32.PACK_AB R182, RZ, R182 ;  /* 0x000000b6ffb6723e */ /* 0x000fe200000010ff */
[----:B------:R-:W-:Y:S01]  /*9be0*/  @P3 STG.E.U16 desc[UR36][R6.64+0x10], R174 ;  /* 0x000010ae06003986 */ /* 0x000fe2000c101524 */
[----:B------:R-:W-:Y:S01]  /*9bf0*/  ISETP.GT.AND P3, PT, R3, 0x10, PT ;  /* 0x000000100300780c */ /* 0x000fe20003f64270 */
[----:B------:R-:W-:Y:S01]  /*9c00*/  FMUL R155, R155, R185 ;  /* 0x000000b99b9b7220 */ /* 0x000fe20000400000 */
[----:B------:R-:W-:Y:S01]  /*9c10*/  F2FP.BF16.F32.PACK_AB R183, RZ, R183 ;  /* 0x000000b7ffb7723e */ /* 0x000fe200000010ff */
        /* <DEDUP_REMOVED lines=14> */
[----:B------:R-:W-:Y:S01]  /*9d00*/  @P4 STG.E.U16 desc[UR36][R4.64+0x20], R176 ;  /* 0x000020b004004986 */ /* 0x000fe2000c101524 */
[----:B------:R-:W-:Y:S01]  /*9d10*/  IADD3 R14, P4, R11, R20, RZ ;  /* 0x000000140b0e7210 */ /* 0x000fe20007f9e0ff */
[-C--:B------:R-:W-:Y:S01]  /*9d20*/  FMUL R162, R162, R185.reuse ;  /* 0x000000b9a2a27220 */ /* 0x080fe20000400000 */
[----:B------:R-:W-:Y:S01]  /*9d30*/  F2FP.BF16.F32.PACK_AB R158, RZ, R158 ;  /* 0x0000009eff9e723e */ /* 0x000fe200000010ff */
[----:B------:R-:W-:Y:S01]  /*9d40*/  FMUL R163, R163, R185 ;  /* 0x000000b9a3a37220 */ /* 0x000fe20000400000 */
[----:B------:R-:W-:Y:S01]  /*9d50*/  F2FP.BF16.F32.PACK_AB R159, RZ, R159 ;  /* 0x0000009fff9f723e */ /* 0x000fe200000010ff */
[--C-:B------:R-:W-:Y:S01]  /*9d60*/  IMAD.X R15, R9, 0x1, R21.reuse, P4 ;  /* 0x00000001090f7824 */ /* 0x100fe200020e0615 */
[----:B------:R-:W-:Y:S01]  /*9d70*/  ISETP.GT.AND P4, PT, R3, 0x11, PT ;  /* 0x000000110300780c */ /* 0x000fe20003f84270 */
[-C--:B------:R-:W-:Y:S01]  /*9d80*/  FMUL R164, R164, R185.reuse ;  /* 0x000000b9a4a47220 */ /* 0x080fe20000400000 */
[----:B------:R-:W-:Y:S01]  /*9d90*/  F2FP.BF16.F32.PACK_AB R160, RZ, R160 ;  /* 0x000000a0ffa0723e */ /* 0x000fe200000010ff */
[-C--:B------:R-:W-:Y:S01]  /*9da0*/  FMUL R165, R165, R185.reuse ;  /* 0x000000b9a5a57220 */ /* 0x080fe20000400000 */
[----:B------:R-:W-:Y:S01]  /*9db0*/  ISETP.GT.AND P5, PT, R0, RZ, P4 ;  /* 0x000000ff0000720c */ /* 0x000fe200027a4270 */
        /* <DEDUP_REMOVED lines=44> */
[-C--:B------:R-:W-:Y:S01]  /*a080*/  FMUL R121, R121, R185.reuse ;  /* 0x000000b979797220 */ /* 0x080fe20000400000 */
        /* <DEDUP_REMOVED lines=29> */
[----:B------:R-:W-:Y:S01]  /*a260*/  FMUL R135, R135, R185 ;  /* 0x000000b987877220 */ /* 0x000fe20000400000 */
[----:B------:R-:W-:Y:S01]  /*a270*/  F2FP.BF16.F32.PACK_AB R129, RZ, R129 ;  /* 0x00000081ff81723e */ /* 0x000fe200000010ff */
[----:B------:R-:W-:Y:S01]  /*a280*/  @P1 STG.E.U16 desc[UR36][R4.64+0x32], R181 ;  /* 0x000032b504001986 */ /* 0x000fe2000c101524 */
[----:B------:R-:W-:Y:S01]  /*a290*/  ISETP.GT.AND P1, PT, R0, 0x8, P5 ;  /* 0x000000080000780c */ /* 0x000fe20002f24270 */
[-C--:B------:R-:W-:Y:S01]  /*a2a0*/  FMUL R104, R104, R185.reuse ;  /* 0x000000b968687220 */ /* 0x080fe20000400000 */
[----:B------:R-:W-:Y:S01]  /*a2b0*/  F2FP.BF16.F32.PACK_AB R128, RZ, R128 ;  /* 0x00000080ff80723e */ /* 0x000fe200000010ff */
[-C--:B------:R-:W-:Y:S01]  /*a2c0*/  FMUL R105, R105, R185.reuse ;  /* 0x000000b969697220 */ /* 0x080fe20000400000 */
[----:B------:R-:W-:Y:S01]  /*a2d0*/  F2FP.BF16.F32.PACK_AB R130, RZ, R130 ;  /* 0x00000082ff82723e */ /* 0x000fe200000010ff */
[----:B------:R-:W-:Y:S01]  /*a2e0*/  FMUL R106, R106, R185 ;  /* 0x000000b96a6a7220 */ /* 0x000fe20000400000 */
[----:B------:R-:W-:Y:S01]  /*a2f0*/  F2FP.BF16.F32.PACK_AB R131, RZ, R131 ;  /* 0x00000083ff83723e */ /* 0x000fe200000010ff */
[----:B------:R-:W-:Y:S01]  /*a300*/  FMUL R107, R107, R185 ;  /* 0x000000b96b6b7220 */ /* 0x000fe20000400000 */
[----:B------:R-:W-:Y:S01]  /*a310*/  F2FP.BF16.F32.PACK_AB R133, RZ, R133 ;  /* 0x00000085ff85723e */ /* 0x000fe200000010ff */
[-C--:B------:R-:W-:Y:S01]  /*a320*/  FMUL R108, R108, R185.reuse ;  /* 0x000000b96c6c7220 */ /* 0x080fe20000400000 */
        /* <DEDUP_REMOVED lines=19> */
[-C--:B------:R-:W-:Y:S01]  /*a460*/  FMUL R116, R116, R185.reuse ;  /* 0x000000b974747220 */ /* 0x080fe20000400000 */
        /* <DEDUP_REMOVED lines=11> */
[----:B------:R0:W-:Y:S01]  /*a520*/  @P1 STG.E.U16 desc[UR36][R20.64], R152 ;  /* 0x0000009814001986 */ /* 0x0001e2000c101524 */
[----:B------:R-:W-:Y:S01]  /*a530*/  ISETP.GT.AND P1, PT, R3, 0x1, PT ;  /* 0x000000010300780c */ /* 0x000fe20003f24270 */
[-C--:B------:R-:W-:Y:S01]  /*a540*/  FMUL R90, R90, R185.reuse ;  /* 0x000000b95a5a7220 */ /* 0x080fe20000400000 */
[----:B------:R-:W-:Y:S01]  /*a550*/  F2FP.BF16.F32.PACK_AB R114, RZ, R114 ;  /* 0x00000072ff72723e */ /* 0x000fe200000010ff */
        /* <DEDUP_REMOVED lines=14> */
[----:B------:R1:W-:Y:S01]  /*a640*/  @P1 STG.E.U16 desc[UR36][R20.64+0x2], R153 ;  /* 0x0000029914001986 */ /* 0x0003e2000c101524 */
[----:B------:R-:W-:Y:S01]  /*a650*/  ISETP.NE.AND P1, PT, R8, RZ, PT ;  /* 0x000000ff0800720c */ /* 0x000fe20003f25270 */
[----:B------:R-:W-:Y:S01]  /*a660*/  FMUL R98, R98, R185 ;  /* 0x000000b962627220 */ /* 0x000fe20000400000 */
[----:B------:R-:W-:Y:S01]  /*a670*/  F2FP.BF16.F32.PACK_AB R89, RZ, R89 ;  /* 0x00000059ff59723e */ /* 0x000fe200000010ff */
[----:B------:R-:W-:Y:S01]  /*a680*/  @P0 STG.E.U16 desc[UR36][R14.64], R154 ;  /* 0x0000009a0e000986 */ /* 0x000fe2000c101524 */
        /* <DEDUP_REMOVED lines=18> */
[C---:B------:R-:W-:Y:S01]  /*a7b0*/  ISETP.GT.AND P0, PT, R0.reuse, 0x80, P1 ;  /* 0x000000800000780c */ /* 0x040fe20000f04270 */
[-C--:B------:R-:W-:Y:S01]  /*a7c0*/  FMUL R75, R75, R185.reuse ;  /* 0x000000b94b4b7220 */ /* 0x080fe20000400000 */
        /* <DEDUP_REMOVED lines=11> */
[----:B------:R-:W-:Y:S01]  /*a880*/  @P0 STG.E.U16 desc[UR36][R20.64+0x10], R156 ;  /* 0x0000109c14000986 */ /* 0x000fe2000c101524 */
[C---:B------:R-:W-:Y:S01]  /*a890*/  ISETP.GT.AND P0, PT, R0.reuse, 0x80, P2 ;  /* 0x000000800000780c */ /* 0x040fe20001704270 */
[-C--:B------:R-:W-:Y:S01]  /*a8a0*/  FMUL R81, R81, R185.reuse ;  /* 0x000000b951517220 */ /* 0x080fe20000400000 */
[----:B------:R-:W-:Y:S01]  /*a8b0*/  ISETP.GT.AND P2, PT, R0, 0x88, P2 ;  /* 0x000000880000780c */ /* 0x000fe20001744270 */
        /* <DEDUP_REMOVED lines=13> */
[C---:B------:R-:W-:Y:S01]  /*a990*/  ISETP.GT.AND P3, PT, R0.reuse, 0x88, P3 ;  /* 0x000000880000780c */ /* 0x040fe20001f64270 */
[----:B------:R-:W-:Y:S01]  /*a9a0*/  @P1 STG.E.U16 desc[UR36][R14.64+0x10], R158 ;  /* 0x0000109e0e001986 */ /* 0x000fe2000c101524 */
[----:B------:R-:W-:Y:S01]  /*a9b0*/  ISETP.GT.AND P1, PT, R0, 0x80, P4 ;  /* 0x000000800000780c */ /* 0x000fe20002724270 */
[-C--:B------:R-:W-:Y:S01]  /*a9c0*/  FMUL R56, R56, R185.reuse ;  /* 0x000000b938387220 */ /* 0x080fe20000400000 */
[----:B------:R-:W-:Y:S01]  /*a9d0*/  ISETP.GT.AND P4, PT, R0, 0x88, P4 ;  /* 0x000000880000780c */ /* 0x000fe20002784270 */
[----:B------:R-:W-:Y:S01]  /*a9e0*/  @P2 STG.E.U16 desc[UR36][R14.64+0x12], R159 ;  /* 0x0000129f0e002986 */ /* 0x000fe2000c101524 */
[----:B------:R-:W-:Y:S01]  /*a9f0*/  ISETP.GT.AND P2, PT, R3, 0x20, PT ;  /* 0x000000200300780c */ /* 0x000fe20003f44270 */
        /* <DEDUP_REMOVED lines=10> */
[----:B------:R-:W-:Y:S01]  /*aaa0*/  FMUL R60, R60, R185 ;  /* 0x000000b93c3c7220 */ /* 0x000fe20000400000 */
[----:B------:R-:W-:Y:S01]  /*aab0*/  ISETP.GT.AND P6, PT, R0, 0x88, P6 ;  /* 0x000000880000780c */ /* 0x000fe200037c4270 */
[----:B------:R-:W-:Y:S01]  /*aac0*/  @P3 STG.E.U16 desc[UR36][R14.64+0x20], R162 ;  /* 0x000020a20e003986 */ /* 0x000fe2000c101524 */
[----:B------:R-:W-:Y:S01]  /*aad0*/  F2FP.BF16.F32.PACK_AB R77, RZ, R77 ;  /* 0x0000004dff4d723e */ /* 0x000fe200000010ff */
[----:B------:R-:W-:Y:S01]  /*aae0*/  FMUL R61, R61, R185 ;  /* 0x000000b93d3d7220 */ /* 0x000fe20000400000 */
[----:B------:R-:W-:Y:S01]  /*aaf0*/  F2FP.BF16.F32.PACK_AB R78, RZ, R78 ;  /* 0x0000004eff4e723e */ /* 0x000fe200000010ff */
[----:B------:R-:W-:Y:S01]  /*ab00*/  @P4 STG.E.U16 desc[UR36][R14.64+0x22], R163 ;  /* 0x000022a30e004986 */ /* 0x000fe2000c101524 */
[----:B------:R-:W-:Y:S01]  /*ab10*/  F2FP.BF16.F32.PACK_AB R79, RZ, R79 ;  /* 0x0000004fff4f723e */ /* 0x000fe200000010ff */
[----:B------:R-:W-:Y:S01]  /*ab20*/  FMUL R62, R62, R185 ;  /* 0x000000b93e3e7220 */ /* 0x000fe20000400000 */
[----:B------:R-:W-:Y:S01]  /*ab30*/  F2FP.BF16.F32.PACK_AB R80, RZ, R80 ;  /* 0x00000050ff50723e */ /* 0x000fe200000010ff */
[----:B------:R-:W-:Y:S01]  /*ab40*/  @P0 STG.E.U16 desc[UR36][R20.64+0x30], R164 ;  /* 0x000030a414000986 */ /* 0x000fe2000c101524 */
[----:B------:R-:W-:Y:S01]  /*ab50*/  ISETP.GT.AND P0, PT, R3, 0x21, PT ;  /* 0x000000210300780c */ /* 0x000fe20003f04270 */
[----:B0-----:R-:W-:Y:S01]  /*ab60*/  @P1 IMAD.MOV.U32 R152, RZ, RZ, R20 ;  /* 0x000000ffff981224 */ /* 0x001fe200078e0014 */
[----:B------:R-:W-:Y:S01]  /*ab70*/  F2FP.BF16.F32.PACK_AB R81, RZ, R81 ;  /* 0x00000051ff51723e */ /* 0x000fe200000010ff */
[----:B-1----:R-:W-:Y:S01]  /*ab80*/  @P1 IMAD.MOV.U32 R153, RZ, RZ, R21 ;  /* 0x000000ffff991224 */ /* 0x002fe200078e0015 */
[C---:B------:R-:W-:Y:S01]  /*ab90*/  ISETP.GT.AND P3, PT, R0.reuse, RZ, P0 ;  /* 0x000000ff0000720c */ /* 0x040fe20000764270 */
[-C--:B------:R-:W-:Y:S01]  /*aba0*/  FMUL R63, R63, R185.reuse ;  /* 0x000000b93f3f7220 */ /* 0x080fe20000400000 */
[C---:B------:R-:W-:Y:S01]  /*abb0*/  ISETP.GT.AND P4, PT, R0.reuse, 0x8, P0 ;  /* 0x000000080000780c */ /* 0x040fe20000784270 */
[-C--:B------:R-:W-:Y:S01]  /*abc0*/  FMUL R65, R65, R185.reuse ;  /* 0x000000b941417220 */ /* 0x080fe20000400000 */
[----:B------:R-:W-:Y:S01]  /*abd0*/  @P1 STG.E.U16 desc[UR36][R152.64+0x32], R165 ;  /* 0x000032a598001986 */ /* 0x000fe2000c101524 */
[----:B------:R-:W-:Y:S01]  /*abe0*/  ISETP.GT.AND P1, PT, R0, RZ, P2 ;  /* 0x000000ff0000720c */ /* 0x000fe20001724270 */
[-C--:B------:R-:W-:Y:S01]  /*abf0*/  FMUL R64, R64, R185.reuse ;  /* 0x000000b940407220 */ /* 0x080fe20000400000 */
[----:B------:R-:W-:Y:S01]  /*ac00*/  ISETP.GT.AND P2, PT, R0, 0x8, P2 ;  /* 0x000000080000780c */ /* 0x000fe20001744270 */
[----:B------:R-:W-:Y:S01]  /*ac10*/  @P5 STG.E.U16 desc[UR36][R14.64+0x30], R166 ;  /* 0x000030a60e005986 */ /* 0x000fe2000c101524 */
[----:B------:R-:W-:Y:S01]  /*ac20*/  F2FP.BF16.F32.PACK_AB R82, RZ, R82 ;  /* 0x00000052ff52723e */ /* 0x000fe200000010ff */
[----:B------:R-:W-:Y:S01]  /*ac30*/  FMUL R66, R66, R185 ;  /* 0x000000b942427220 */ /* 0x000fe20000400000 */
[----:B------:R-:W-:Y:S01]  /*ac40*/  F2FP.BF16.F32.PACK_AB R83, RZ, R83 ;  /* 0x00000053ff53723e */ /* 0x000fe200000010ff */
[----:B------:R0:W-:Y:S01]  /*ac50*/  @P6 STG.E.U16 desc[UR36][R14.64+0x32], R167 ;  /* 0x000032a70e006986 */ /* 0x0001e2000c101524 */
        /* <DEDUP_REMOVED lines=8> */
[C---:B------:R-:W-:Y:S01]  /*ace0*/  ISETP.GT.AND P1, PT, R3.reuse, 0x28, PT ;  /* 0x000000280300780c */ /* 0x040fe20003f24270 */
[-C--:B------:R-:W-:Y:S01]  /*acf0*/  FMUL R68, R68, R185.reuse ;  /* 0x000000b944447220 */ /* 0x080fe20000400000 */
[----:B------:R-:W-:Y:S01]  /*ad00*/  F2FP.BF16.F32.PACK_AB R56, RZ, R56 ;  /* 0x00000038ff38723e */ /* 0x000fe200000010ff */
[----:B------:R1:W-:Y:S01]  /*ad10*/  @P2 STG.E.U16 desc[UR36][R6.64+0x40], R138 ;  /* 0x0000408a06002986 */ /* 0x0003e2000c101524 */
[----:B------:R-:W-:Y:S01]  /*ad20*/  ISETP.GT.AND P2, PT, R3, 0x29, PT ;  /* 0x000000290300780c */ /* 0x000fe20003f44270 */
[----:B0-----:R-:W-:Y:S01]  /*ad30*/  IMAD.WIDE.U32 R14, R12, 0xf0, R6 ;  /* 0x000000f00c0e7825 */ /* 0x001fe200078e0006 */
[C---:B------:R-:W-:Y:S01]  /*ad40*/  ISETP.GT.AND P3, PT, R0.reuse, RZ, P1 ;  /* 0x000000ff0000720c */ /* 0x040fe20000f64270 */
[----:B------:R1:W-:Y:S01]  /*ad50*/  @P4 STG.E.U16 desc[UR36][R6.64+0x42], R139 ;  /* 0x0000428b06004986 */ /* 0x0003e2000c101524 */
[----:B------:R-:W-:Y:S01]  /*ad60*/  ISETP.GT.AND P4, PT, R0, RZ, P2 ;  /* 0x000000ff0000720c */ /* 0x000fe20001784270 */
[----:B------:R-:W-:Y:S01]  /*ad70*/  IMAD.IADD R13, R13, 0x1, R15 ;  /* 0x000000010d0d7824 */ /* 0x000fe200078e020f */
[----:B------:R-:W-:Y:S01]  /*ad80*/  P2R R17, PR, RZ, 0x2 ;  /* 0x00000002ff117803 */ /* 0x000fe20000000000 */
[----:B------:R-:W-:Y:S01]  /*ad90*/  IMAD.MOV.U32 R12, RZ, RZ, R14 ;  /* 0x000000ffff0c7224 */ /* 0x000fe200078e000e */
[----:B------:R-:W-:Y:S01]  /*ada0*/  P2R R10, PR, RZ, 0x4 ;  /* 0x00000004ff0a7803 */ /* 0x000fe20000000000 */
[----:B------:R-:W-:Y:S01]  /*adb0*/  FMUL R70, R70, R185 ;  /* 0x000000b946467220 */ /* 0x000fe20000400000 */
[----:B------:R-:W-:Y:S01]  /*adc0*/  F2FP.BF16.F32.PACK_AB R57, RZ, R57 ;  /* 0x00000039ff39723e */ /* 0x000fe200000010ff */
[-C--:B------:R-:W-:Y:S01]  /*add0*/  FMUL R71, R71, R185.reuse ;  /* 0x000000b947477220 */ /* 0x080fe20000400000 */
[----:B------:R-:W-:Y:S01]  /*ade0*/  F2FP.BF16.F32.PACK_AB R58, RZ, R58 ;  /* 0x0000003aff3a723e */ /* 0x000fe200000010ff */
[----:B------:R-:W-:Y:S01]  /*adf0*/  FMUL R40, R40, R185 ;  /* 0x000000b928287220 */ /* 0x000fe20000400000 */
[----:B------:R-:W-:Y:S01]  /*ae00*/  F2FP.BF16.F32.PACK_AB R59, RZ, R59 ;  /* 0x0000003bff3b723e */ /* 0x000fe200000010ff */
[----:B------:R1:W-:Y:S01]  /*ae10*/  @P3 STG.E.U16 desc[UR36][R4.64+0x50], R140 ;  /* 0x0000508c04003986 */ /* 0x0003e2000c101524 */
[C---:B------:R-:W-:Y:S01]  /*ae20*/  ISETP.GT.AND P3, PT, R0.reuse, 0x8, P1 ;  /* 0x000000080000780c */ /* 0x040fe20000f64270 */
[-C--:B------:R-:W-:Y:S01]  /*ae30*/  FMUL R41, R41, R185.reuse ;  /* 0x000000b929297220 */ /* 0x080fe20000400000 */
[----:B------:R-:W-:Y:S01]  /*ae40*/  F2FP.BF16.F32.PACK_AB R60, RZ, R60 ;  /* 0x0000003cff3c723e */ /* 0x000fe200000010ff */
[----:B------:R1:W-:Y:S01]  /*ae50*/  @P4 STG.E.U16 desc[UR36][R4.64+0x52], R141 ;  /* 0x0000528d04004986 */ /* 0x0003e2000c101524 */
[----:B------:R-:W-:Y:S01]  /*ae60*/  ISETP.GT.AND P4, PT, R0, 0x8, P2 ;  /* 0x000000080000780c */ /* 0x000fe20001784270 */
        /* <DEDUP_REMOVED lines=8> */
[----:B------:R1:W-:Y:S01]  /*aef0*/  @P3 STG.E.U16 desc[UR36][R6.64+0x50], R142 ;  /* 0x0000508e06003986 */ /* 0x0003e2000c101524 */
[----:B------:R-:W-:Y:S01]  /*af00*/  ISETP.GT.AND P3, PT, R3, 0x30, PT ;  /* 0x000000300300780c */ /* 0x000fe20003f64270 */
[-C--:B------:R-:W-:Y:S01]  /*af10*/  FMUL R46, R46, R185.reuse ;  /* 0x000000b92e2e7220 */ /* 0x080fe20000400000 */
[----:B------:R-:W-:Y:S01]  /*af20*/  F2FP.BF16.F32.PACK_AB R64, RZ, R64 ;  /* 0x00000040ff40723e */ /* 0x000fe200000010ff */
[----:B------:R1:W-:Y:S01]  /*af30*/  @P4 STG.E.U16 desc[UR36][R6.64+0x52], R143 ;  /* 0x0000528f06004986 */ /* 0x0003e2000c101524 */
[----:B------:R-:W-:Y:S01]  /*af40*/  ISETP.GT.AND P4, PT, R0, RZ, P3 ;  /* 0x000000ff0000720c */ /* 0x000fe20001f84270 */
        /* <DEDUP_REMOVED lines=10> */
[----:B------:R-:W-:Y:S01]  /*aff0*/  FMUL R52, R52, R185 ;  /* 0x000000b934347220 */ /* 0x000fe20000400000 */
[----:B------:R-:W-:Y:S01]  /*b000*/  F2FP.BF16.F32.PACK_AB R71, RZ, R71 ;  /* 0x00000047ff47723e */ /* 0x000fe200000010ff */
[----:B------:R1:W-:Y:S01]  /*b010*/  @P4 STG.E.U16 desc[UR36][R4.64+0x60], R144 ;  /* 0x0000609004004986 */ /* 0x0003e2000c101524 */
[----:B------:R-:W-:Y:S01]  /*b020*/  IADD3 R8, P4, R11, R14, RZ ;  /* 0x0000000e0b087210 */ /* 0x000fe20007f9e0ff */
[-C--:B------:R-:W-:Y:S01]  /*b030*/  FMUL R53, R53, R185.reuse ;  /* 0x000000b935357220 */ /* 0x080fe20000400000 */
[----:B------:R-:W-:Y:S01]  /*b040*/  F2FP.BF16.F32.PACK_AB R40, RZ, R40 ;  /* 0x00000028ff28723e */ /* 0x000fe200000010ff */
[----:B------:R-:W-:Y:S01]  /*b050*/  FMUL R54, R54, R185 ;  /* 0x000000b936367220 */ /* 0x000fe20000400000 */
[----:B------:R-:W-:Y:S01]  /*b060*/  F2FP.BF16.F32.PACK_AB R41, RZ, R41 ;  /* 0x00000029ff29723e */ /* 0x000fe200000010ff */
[----:B------:R-:W-:Y:S01]  /*b070*/  IMAD.X R9, R9, 0x1, R13, P4 ;  /* 0x0000000109097824 */ /* 0x000fe200020e060d */
        /* <DEDUP_REMOVED lines=38> */
[----:B------:R-:W-:-:S02]  /*b2e0*/  F2FP.BF16.F32.PACK_AB R25, RZ, R25 ;  /* 0x00000019ff19723e */ /* 0x000fc400000010ff */
[----:B------:R-:W-:Y:S02]  /*b2f0*/  F2FP.BF16.F32.PACK_AB R26, RZ, R26 ;  /* 0x0000001aff1a723e */ /* 0x000fe400000010ff */
[----:B------:R-:W-:Y:S02]  /*b300*/  F2FP.BF16.F32.PACK_AB R27, RZ, R27 ;  /* 0x0000001bff1b723e */ /* 0x000fe400000010ff */
[----:B------:R-:W-:Y:S01]  /*b310*/  F2FP.BF16.F32.PACK_AB R28, RZ, R28 ;  /* 0x0000001cff1c723e */ /* 0x000fe200000010ff */
[----:B------:R1:W-:Y:S01]  /*b320*/  @P5 STG.E.U16 desc[UR36][R6.64+0x62], R147 ;  /* 0x0000629306005986 */ /* 0x0003e2000c101524 */
[----:B------:R-:W-:Y:S02]  /*b330*/  ISETP.GT.AND P5, PT, R3, 0x38, PT ;  /* 0x000000380300780c */ /* 0x000fe40003fa4270 */
[----:B------:R-:W-:Y:S02]  /*b340*/  F2FP.BF16.F32.PACK_AB R29, RZ, R29 ;  /* 0x0000001dff1d723e */ /* 0x000fe400000010ff */
[----:B------:R-:W-:-:S02]  /*b350*/  ISETP.GT.AND P6, PT, R0, RZ, P5 ;  /* 0x000000ff0000720c */ /* 0x000fc40002fc4270 */
[----:B------:R-:W-:Y:S02]  /*b360*/  F2FP.BF16.F32.PACK_AB R30, RZ, R30 ;  /* 0x0000001eff1e723e */ /* 0x000fe400000010ff */
[----:B------:R-:W-:Y:S02]  /*b370*/  F2FP.BF16.F32.PACK_AB R31, RZ, R31 ;  /* 0x0000001fff1f723e */ /* 0x000fe400000010ff */
[----:B------:R-:W-:Y:S02]  /*b380*/  F2FP.BF16.F32.PACK_AB R32, RZ, R32 ;  /* 0x00000020ff20723e */ /* 0x000fe400000010ff */
[----:B------:R-:W-:Y:S02]  /*b390*/  F2FP.BF16.F32.PACK_AB R33, RZ, R33 ;  /* 0x00000021ff21723e */ /* 0x000fe400000010ff */
[----:B------:R-:W-:Y:S02]  /*b3a0*/  F2FP.BF16.F32.PACK_AB R34, RZ, R34 ;  /* 0x00000022ff22723e */ /* 0x000fe400000010ff */
[----:B------:R-:W-:Y:S01]  /*b3b0*/  F2FP.BF16.F32.PACK_AB R35, RZ, R35 ;  /* 0x00000023ff23723e */ /* 0x000fe200000010ff */
[----:B------:R1:W-:Y:S01]  /*b3c0*/  @P6 STG.E.U16 desc[UR36][R4.64+0x70], R148 ;  /* 0x0000709404006986 */ /* 0x0003e2000c101524 */
[----:B------:R-:W-:-:S02]  /*b3d0*/  ISETP.GT.AND P6, PT, R3, 0x39, PT ;  /* 0x000000390300780c */ /* 0x000fc40003fc4270 */
[----:B------:R-:W-:Y:S02]  /*b3e0*/  F2FP.BF16.F32.PACK_AB R36, RZ, R36 ;  /* 0x00000024ff24723e */ /* 0x000fe400000010ff */
[----:B------:R-:W-:Y:S02]  /*b3f0*/  ISETP.GT.AND P1, PT, R0, RZ, P6 ;  /* 0x000000ff0000720c */ /* 0x000fe40003724270 */
[----:B------:R-:W-:Y:S02]  /*b400*/  F2FP.BF16.F32.PACK_AB R37, RZ, R37 ;  /* 0x00000025ff25723e */ /* 0x000fe400000010ff */
[----:B------:R-:W-:Y:S02]  /*b410*/  F2FP.BF16.F32.PACK_AB R38, RZ, R38 ;  /* 0x00000026ff26723e */ /* 0x000fe400000010ff */
[----:B------:R-:W-:-:S07]  /*b420*/  F2FP.BF16.F32.PACK_AB R39, RZ, R39 ;  /* 0x00000027ff27723e */ /* 0x000fce00000010ff */
[----:B------:R1:W-:Y:S01]  /*b430*/  @P1 STG.E.U16 desc[UR36][R4.64+0x72], R149 ;  /* 0x0000729504001986 */ /* 0x0003e2000c101524 */
[----:B------:R-:W-:-:S13]  /*b440*/  ISETP.GT.AND P1, PT, R0, 0x8, P5 ;  /* 0x000000080000780c */ /* 0x000fda0002f24270 */
[----:B------:R1:W-:Y:S01]  /*b450*/  @P1 STG.E.U16 desc[UR36][R6.64+0x70], R150 ;  /* 0x0000709606001986 */ /* 0x0003e2000c101524 */
[----:B------:R-:W-:-:S13]  /*b460*/  ISETP.GT.AND P1, PT, R0, 0x8, P6 ;  /* 0x000000080000780c */ /* 0x000fda0003724270 */
[----:B------:R1:W-:Y:S01]  /*b470*/  @P1 STG.E.U16 desc[UR36][R6.64+0x72], R151 ;  /* 0x0000729706001986 */ /* 0x0003e2000c101524 */
[----:B------:R-:W-:-:S04]  /*b480*/  ISETP.GT.AND P1, PT, R3, 0x20, PT ;  /* 0x000000200300780c */ /* 0x000fc80003f24270 */
[C---:B------:R-:W-:Y:S02]  /*b490*/  ISETP.GT.AND P2, PT, R0.reuse, 0x80, P1 ;  /* 0x000000800000780c */ /* 0x040fe40000f44270 */
[----:B------:R-:W-:-:S11]  /*b4a0*/  ISETP.GT.AND P1, PT, R0, 0x88, P1 ;  /* 0x000000880000780c */ /* 0x000fd60000f24270 */
[----:B------:R1:W-:Y:S01]  /*b4b0*/  @P2 STG.E.U16 desc[UR36][R12.64+0x40], R120 ;  /* 0x000040780c002986 */ /* 0x0003e2000c101524 */
[C---:B------:R-:W-:Y:S02]  /*b4c0*/  ISETP.GT.AND P2, PT, R0.reuse, 0x80, P0 ;  /* 0x000000800000780c */ /* 0x040fe40000744270 */
[----:B------:R-:W-:-:S11]  /*b4d0*/  ISETP.GT.AND P0, PT, R0, 0x88, P0 ;  /* 0x000000880000780c */ /* 0x000fd60000704270 */
[----:B------:R1:W-:Y:S01]  /*b4e0*/  @P2 STG.E.U16 desc[UR36][R12.64+0x42], R121 ;  /* 0x000042790c002986 */ /* 0x0003e2000c101524 */
[----:B------:R-:W-:-:S03]  /*b4f0*/  ISETP.NE.AND P2, PT, R10, RZ, PT ;  /* 0x000000ff0a00720c */ /* 0x000fc60003f45270 */
[----:B------:R1:W-:Y:S01]  /*b500*/  @P1 STG.E.U16 desc[UR36][R8.64+0x40], R122 ;  /* 0x0000407a08001986 */ /* 0x0003e2000c101524 */
[----:B------:R-:W-:-:S03]  /*b510*/  ISETP.NE.AND P1, PT, R17, RZ, PT ;  /* 0x000000ff1100720c */ /* 0x000fc60003f25270 */
[----:B------:R1:W-:Y:S01]  /*b520*/  @P0 STG.E.U16 desc[UR36][R8.64+0x42], R123 ;  /* 0x0000427b08000986 */ /* 0x0003e2000c101524 */
[C---:B------:R-:W-:Y:S02]  /*b530*/  ISETP.GT.AND P0, PT, R0.reuse, 0x80, P1 ;  /* 0x000000800000780c */ /* 0x040fe40000f04270 */
[----:B------:R-:W-:-:S11]  /*b540*/  ISETP.GT.AND P1, PT, R0, 0x88, P1 ;  /* 0x000000880000780c */ /* 0x000fd60000f24270 */
[----:B------:R1:W-:Y:S01]  /*b550*/  @P0 STG.E.U16 desc[UR36][R12.64+0x50], R124 ;  /* 0x0000507c0c000986 */ /* 0x0003e2000c101524 */
[C---:B------:R-:W-:Y:S02]  /*b560*/  ISETP.GT.AND P0, PT, R0.reuse, 0x80, P2 ;  /* 0x000000800000780c */ /* 0x040fe40001704270 */
[----:B------:R-:W-:-:S11]  /*b570*/  ISETP.GT.AND P2, PT, R0, 0x88, P2 ;  /* 0x000000880000780c */ /* 0x000fd60001744270 */
[----:B------:R1:W-:Y:S01]  /*b580*/  @P0 STG.E.U16 desc[UR36][R12.64+0x52], R125 ;  /* 0x0000527d0c000986 */ /* 0x0003e2000c101524 */
[C---:B------:R-:W-:Y:S02]  /*b590*/  ISETP.GT.AND P0, PT, R0.reuse, 0x80, P4 ;  /* 0x000000800000780c */ /* 0x040fe40002704270 */
[C---:B------:R-:W-:Y:S01]  /*b5a0*/  ISETP.GT.AND P4, PT, R0.reuse, 0x88, P4 ;  /* 0x000000880000780c */ /* 0x040fe20002784270 */
[----:B------:R1:W-:Y:S01]  /*b5b0*/  @P1 STG.E.U16 desc[UR36][R8.64+0x50], R126 ;  /* 0x0000507e08001986 */ /* 0x0003e2000c101524 */
[C---:B------:R-:W-:Y:S02]  /*b5c0*/  ISETP.GT.AND P1, PT, R0.reuse, 0x80, P3 ;  /* 0x000000800000780c */ /* 0x040fe40001f24270 */
[----:B------:R-:W-:Y:S01]  /*b5d0*/  ISETP.GT.AND P3, PT, R0, 0x88, P3 ;  /* 0x000000880000780c */ /* 0x000fe20001f64270 */
[----:B------:R1:W-:Y:S01]  /*b5e0*/  @P2 STG.E.U16 desc[UR36][R8.64+0x52], R127 ;  /* 0x0000527f08002986 */ /* 0x0003e2000c101524 */
[----:B------:R-:W-:-:S05]  /*b5f0*/  ISETP.GT.AND P2, PT, R3, 0x40, PT ;  /* 0x000000400300780c */ /* 0x000fca0003f44270 */
[----:B------:R1:W-:Y:S01]  /*b600*/  @P0 STG.E.U16 desc[UR36][R12.64+0x62], R129 ;  /* 0x000062810c000986 */ /* 0x0003e2000c101524 */
[C---:B------:R-:W-:Y:S02]  /*b610*/  ISETP.GT.AND P0, PT, R0.reuse, 0x80, P6 ;  /* 0x000000800000780c */ /* 0x040fe40003704270 */
[C---:B------:R-:W-:Y:S01]  /*b620*/  ISETP.GT.AND P6, PT, R0.reuse, 0x88, P6 ;  /* 0x000000880000780c */ /* 0x040fe200037c4270 */
[----:B------:R1:W-:Y:S01]  /*b630*/  @P1 STG.E.U16 desc[UR36][R12.64+0x60], R128 ;  /* 0x000060800c001986 */ /* 0x0003e2000c101524 */
[C---:B------:R-:W-:Y:S02]  /*b640*/  ISETP.GT.AND P1, PT, R0.reuse, 0x80, P5 ;  /* 0x000000800000780c */ /* 0x040fe40002f24270 */
[----:B------:R-:W-:Y:S01]  /*b650*/  ISETP.GT.AND P5, PT, R0, 0x88, P5 ;  /* 0x000000880000780c */ /* 0x000fe20002fa4270 */
[----:B------:R1:W-:Y:S04]  /*b660*/  @P3 STG.E.U16 desc[UR36][R8.64+0x60], R130 ;  /* 0x0000608208003986 */ /* 0x0003e8000c101524 */
[----:B------:R1:W-:Y:S04]  /*b670*/  @P4 STG.E.U16 desc[UR36][R8.64+0x62], R131 ;  /* 0x0000628308004986 */ /* 0x0003e8000c101524 */
[----:B------:R1:W-:Y:S01]  /*b680*/  @P0 STG.E.U16 desc[UR36][R12.64+0x72], R133 ;  /* 0x000072850c000986 */ /* 0x0003e2000c101524 */
[----:B------:R-:W-:-:S03]  /*b690*/  ISETP.GT.AND P0, PT, R3, 0x41, PT ;  /* 0x000000410300780c */ /* 0x000fc60003f04270 */
[----:B------:R1:W-:Y:S01]  /*b6a0*/  @P1 STG.E.U16 desc[UR36][R12.64+0x70], R132 ;  /* 0x000070840c001986 */ /* 0x0003e2000c101524 */
[C---:B------:R-:W-:Y:S02]  /*b6b0*/  ISETP.GT.AND P1, PT, R0.reuse, RZ, P2 ;  /* 0x000000ff0000720c */ /* 0x040fe40001724270 */
[C---:B------:R-:W-:Y:S01]  /*b6c0*/  ISETP.GT.AND P3, PT, R0.reuse, RZ, P0 ;  /* 0x000000ff0000720c */ /* 0x040fe20000764270 */
[----:B------:R1:W-:Y:S01]  /*b6d0*/  @P5 STG.E.U16 desc[UR36][R8.64+0x70], R134 ;  /* 0x0000708608005986 */ /* 0x0003e2000c101524 */
[C---:B------:R-:W-:Y:S02]  /*b6e0*/  ISETP.GT.AND P2, PT, R0.reuse, 0x8, P2 ;  /* 0x000000080000780c */ /* 0x040fe40001744270 */
[----:B------:R-:W-:Y:S01]  /*b6f0*/  ISETP.GT.AND P4, PT, R0, 0x8, P0 ;  /* 0x000000080000780c */ /* 0x000fe20000784270 */
[----:B------:R1:W-:Y:S06]  /*b700*/  @P6 STG.E.U16 desc[UR36][R8.64+0x72], R135 ;  /* 0x0000728708006986 */ /* 0x0003ec000c101524 */
[----:B------:R1:W-:Y:S01]  /*b710*/  @P1 STG.E.U16 desc[UR36][R4.64+0x80], R104 ;  /* 0x0000806804001986 */ /* 0x0003e2000c101524 */
[----:B------:R-:W-:-:S03]  /*b720*/  ISETP.GT.AND P1, PT, R3, 0x48, PT ;  /* 0x000000480300780c */ /* 0x000fc60003f24270 */
[----:B------:R1:W-:Y:S01]  /*b730*/  @P3 STG.E.U16 desc[UR36][R4.64+0x82], R105 ;  /* 0x0000826904003986 */ /* 0x0003e2000c101524 */
[----:B------:R-:W-:Y:S02]  /*b740*/  ISETP.GT.AND P3, PT, R0, RZ, P1 ;  /* 0x000000ff0000720c */ /* 0x000fe40000f64270 */
[----:B------:R-:W-:Y:S01]  /*b750*/  P2R R11, PR, RZ, 0x2 ;  /* 0x00000002ff0b7803 */ /* 0x000fe20000000000 */
[----:B------:R1:W-:Y:S01]  /*b760*/  @P2 STG.E.U16 desc[UR36][R6.64+0x80], R106 ;  /* 0x0000806a06002986 */ /* 0x0003e2000c101524 */
[----:B------:R-:W-:-:S03]  /*b770*/  ISETP.GT.AND P2, PT, R3, 0x49, PT ;  /* 0x000000490300780c */ /* 0x000fc60003f44270 */
[----:B------:R1:W-:Y:S01]  /*b780*/  @P4 STG.E.U16 desc[UR36][R6.64+0x82], R107 ;  /* 0x0000826b06004986 */ /* 0x0003e2000c101524 */
[----:B------:R-:W-:Y:S02]  /*b790*/  ISETP.GT.AND P4, PT, R0, RZ, P2 ;  /* 0x000000ff0000720c */ /* 0x000fe40001784270 */
[----:B------:R-:W-:-:S03]  /*b7a0*/  P2R R10, PR, RZ, 0x4 ;  /* 0x00000004ff0a7803 */ /* 0x000fc60000000000 */
[----:B------:R1:W-:Y:S01]  /*b7b0*/  @P3 STG.E.U16 desc[UR36][R4.64+0x90], R108 ;  /* 0x0000906c04003986 */ /* 0x0003e2000c101524 */
[----:B------:R-:W-:-:S07]  /*b7c0*/  ISETP.GT.AND P3, PT, R0, 0x8, P1 ;  /* 0x000000080000780c */ /* 0x000fce0000f64270 */
[----:B------:R1:W-:Y:S01]  /*b7d0*/  @P4 STG.E.U16 desc[UR36][R4.64+0x92], R109 ;  /* 0x0000926d04004986 */ /* 0x0003e2000c101524 */
[----:B------:R-:W-:-:S05]  /*b7e0*/  ISETP.GT.AND P4, PT, R0, 0x8, P2 ;  /* 0x000000080000780c */ /* 0x000fca0001784270 */
[----:B------:R1:W-:Y:S01]  /*b7f0*/  @P3 STG.E.U16 desc[UR36][R6.64+0x90], R110 ;  /* 0x0000906e06003986 */ /* 0x0003e2000c101524 */
[----:B------:R-:W-:-:S07]  /*b800*/  ISETP.GT.AND P3, PT, R3, 0x50, PT ;  /* 0x000000500300780c */ /* 0x000fce0003f64270 */
[----:B------:R1:W-:Y:S01]  /*b810*/  @P4 STG.E.U16 desc[UR36][R6.64+0x92], R111 ;  /* 0x0000926f06004986 */ /* 0x0003e2000c101524 */
[----:B------:R-:W-:-:S13]  /*b820*/  ISETP.GT.AND P4, PT, R0, RZ, P3 ;  /* 0x000000ff0000720c */ /* 0x000fda0001f84270 */
[----:B------:R1:W-:Y:S01]  /*b830*/  @P4 STG.E.U16 desc[UR36][R4.64+0xa0], R112 ;  /* 0x0000a07004004986 */ /* 0x0003e2000c101524 */
[----:B------:R-:W-:-:S04]  /*b840*/  ISETP.GT.AND P4, PT, R3, 0x51, PT ;  /* 0x000000510300780c */ /* 0x000fc80003f84270 */
[----:B------:R-:W-:-:S13]  /*b850*/  ISETP.GT.AND P5, PT, R0, RZ, P4 ;  /* 0x000000ff0000720c */ /* 0x000fda00027a4270 */
[----:B------:R1:W-:Y:S01]  /*b860*/  @P5 STG.E.U16 desc[UR36][R4.64+0xa2], R113 ;  /* 0x0000a27104005986 */ /* 0x0003e2000c101524 */
[----:B------:R-:W-:-:S13]  /*b870*/  ISETP.GT.AND P5, PT, R0, 0x8, P3 ;  /* 0x000000080000780c */ /* 0x000fda0001fa4270 */
[----:B------:R1:W-:Y:S01]  /*b880*/  @P5 STG.E.U16 desc[UR36][R6.64+0xa0], R114 ;  /* 0x0000a07206005986 */ /* 0x0003e2000c101524 */
[----:B------:R-:W-:-:S13]  /*b890*/  ISETP.GT.AND P5, PT, R0, 0x8, P4 ;  /* 0x000000080000780c */ /* 0x000fda00027a4270 */
[----:B------:R1:W-:Y:S01]  /*b8a0*/  @P5 STG.E.U16 desc[UR36][R6.64+0xa2], R115 ;  /* 0x0000a27306005986 */ /* 0x0003e2000c101524 */
[----:B------:R-:W-:-:S04]  /*b8b0*/  ISETP.GT.AND P5, PT, R3, 0x58, PT ;  /* 0x000000580300780c */ /* 0x000fc80003fa4270 */
        /* <DEDUP_REMOVED lines=184> */
[C---:B------:R-:W-:Y:S01]  /*c440*/  ISETP.GT.AND P3, PT, R0.reuse, 0x88, P3 ;  /* 0x000000880000780c */ /* 0x040fe20001f64270 */
[----:B------:R1:W-:Y:S06]  /*c450*/  @P2 STG.E.U16 desc[UR36][R8.64+0x112], R31 ;  /* 0x0001121f08002986 */ /* 0x0003ec000c101524 */
[----:B------:R1:W-:Y:S01]  /*c460*/  @P0 STG.E.U16 desc[UR36][R12.64+0x122], R33 ;  /* 0x000122210c000986 */ /* 0x0003e2000c101524 */
[----:B------:R-:W-:-:S02]  /*c470*/  ISETP.GT.AND P0, PT, R0, 0x80, P6 ;  /* 0x000000800000780c */ /* 0x000fc40003704270 */
[C---:B------:R-:W-:Y:S01]  /*c480*/  ISETP.GT.AND P6, PT, R0.reuse, 0x88, P6 ;  /* 0x000000880000780c */ /* 0x040fe200037c4270 */
[----:B------:R1:W-:Y:S01]  /*c490*/  @P1 STG.E.U16 desc[UR36][R12.64+0x120], R32 ;  /* 0x000120200c001986 */ /* 0x0003e2000c101524 */
[C---:B------:R-:W-:Y:S02]  /*c4a0*/  ISETP.GT.AND P1, PT, R0.reuse, 0x80, P5 ;  /* 0x000000800000780c */ /* 0x040fe40002f24270 */
[----:B------:R-:W-:Y:S01]  /*c4b0*/  ISETP.GT.AND P5, PT, R0, 0x88, P5 ;  /* 0x000000880000780c */ /* 0x000fe20002fa4270 */
[----:B------:R1:W-:Y:S04]  /*c4c0*/  @P3 STG.E.U16 desc[UR36][R8.64+0x120], R34 ;  /* 0x0001202208003986 */ /* 0x0003e8000c101524 */
[----:B------:R1:W-:Y:S04]  /*c4d0*/  @P4 STG.E.U16 desc[UR36][R8.64+0x122], R35 ;  /* 0x0001222308004986 */ /* 0x0003e8000c101524 */
[----:B------:R1:W-:Y:S04]  /*c4e0*/  @P0 STG.E.U16 desc[UR36][R12.64+0x132], R37 ;  /* 0x000132250c000986 */ /* 0x0003e8000c101524 */
[----:B------:R1:W-:Y:S04]  /*c4f0*/  @P1 STG.E.U16 desc[UR36][R12.64+0x130], R36 ;  /* 0x000130240c001986 */ /* 0x0003e8000c101524 */
[----:B------:R1:W-:Y:S04]  /*c500*/  @P5 STG.E.U16 desc[UR36][R8.64+0x130], R38 ;  /* 0x0001302608005986 */ /* 0x0003e8000c101524 */
[----:B------:R1:W-:Y:S02]  /*c510*/  @P6 STG.E.U16 desc[UR36][R8.64+0x132], R39 ;  /* 0x0001322708006986 */ /* 0x0003e4000c101524 */
.L_x_345:
[----:B------:R-:W-:Y:S05]  /*c520*/  BSYNC B0 ;  /* 0x0000000000007941 */ /* 0x000fea0003800000 */
.L_x_29:
[----:B------:R-:W-:Y:S01]  /*c530*/  ULDC UR4, c[0x0][0xc] ;  /* 0x0000030000047ab9 */ /* 0x000fe20000000800 */
[----:B------:R-:W-:Y:S01]  /*c540*/  ULDC UR5, c[0x0][0x10] ;  /* 0x0000040000057ab9 */ /* 0x000fe20000000800 */
[----:B0-----:R-:W0:Y:S01]  /*c550*/  LDC R3, c[0x0][0x14] ;  /* 0x00000500ff037b82 */ /* 0x001e220000000800 */
[----:B------:R-:W-:Y:S01]  /*c560*/  UIMAD.WIDE.U32 UR4, UR4, UR5, URZ ;  /* 0x00000005040472a5 */ /* 0x000fe2000f8e003f */
[----:B-1----:R-:W-:Y:S01]  /*c570*/  IMAD.MOV.U32 R4, RZ, RZ, R19 ;  /* 0x000000ffff047224 */ /* 0x002fe200078e0013 */
[----:B------:R-:W-:Y:S01]  /*c580*/  PRMT R0, RZ, 0x7610, R0 ;  /* 0x00007610ff007816 */ /* 0x000fe20000000000 */
[----:B------:R-:W-:Y:S02]  /*c590*/  IMAD.MOV.U32 R5, RZ, RZ, R18 ;  /* 0x000000ffff057224 */ /* 0x000fe400078e0012 */
[----:B------:R-:W-:Y:S02]  /*c5a0*/  IMAD.MOV.U32 R23, RZ, RZ, -0x1 ;  /* 0xffffffffff177424 */ /* 0x000fe400078e00ff */
[----:B------:R-:W-:-:S02]  /*c5b0*/  IMAD.MOV.U32 R17, RZ, RZ, -0x1 ;  /* 0xffffffffff117424 */ /* 0x000fc400078e00ff */
[----:B0-----:R-:W-:-:S04]  /*c5c0*/  IMAD.WIDE.U32 R4, R3, UR4, R4 ;  /* 0x0000000403047c25 */ /* 0x001fc8000f8e0004 */
[----:B------:R-:W-:Y:S01]  /*c5d0*/  IMAD R3, R3, UR5, RZ ;  /* 0x0000000503037c24 */ /* 0x000fe2000f8e02ff */
[----:B------:R-:W-:Y:S01]  /*c5e0*/  ULDC.64 UR4, c[0x0][0x650] ;  /* 0x0001940000047ab9 */ /* 0x000fe20000000a00 */
[----:B------:R-:W-:Y:S01]  /*c5f0*/  IMAD.MOV.U32 R19, RZ, RZ, R4 ;  /* 0x000000ffff137224 */ /* 0x000fe200078e0004 */
[----:B------:R-:W-:Y:S01]  /*c600*/  ISETP.GE.U32.AND P0, PT, R4, UR4, PT ;  /* 0x0000000404007c0c */ /* 0x000fe2000bf06070 */
[----:B------:R-:W-:-:S05]  /*c610*/  IMAD.IADD R18, R5, 0x1, R3 ;  /* 0x0000000105127824 */ /* 0x000fca00078e0203 */
[----:B------:R-:W-:-:S13]  /*c620*/  ISETP.GE.U32.AND.EX P0, PT, R18, UR5, PT, P0 ;  /* 0x0000000512007c0c */ /* 0x000fda000bf06100 */
[----:B------:R-:W-:Y:S05]  /*c630*/  @P0 BRA `(.L_x_346) ;  /* 0x0000000400700947 */ /* 0x000fea0003800000 */
[----:B---3--:R-:W0:Y:S01]  /*c640*/  S2R R20, SR_CTAID.X ;  /* 0x0000000000147919 */ /* 0x008e220000002500 */
[----:B------:R-:W1:Y:S01]  /*c650*/  LDC.64 R10, c[0x0][0x628] ;  /* 0x00018a00ff0a7b82 */ /* 0x000e620000000a00 */
[----:B------:R-:W-:Y:S01]  /*c660*/  ULDC UR4, c[0x0][0x150] ;  /* 0x0000540000047ab9 */ /* 0x000fe20000000800 */
[----:B----4-:R-:W-:Y:S01]  /*c670*/  IMAD.MOV.U32 R8, RZ, RZ, R19 ;  /* 0x000000ffff087224 */ /* 0x010fe200078e0013 */
[----:B------:R-:W3:Y:S01]  /*c680*/  S2R R22, SR_CTAID.Y ;  /* 0x0000000000167919 */ /* 0x000ee20000002600 */
[----:B------:R-:W-:-:S04]  /*c690*/  IMAD.MOV.U32 R9, RZ, RZ, R18 ;  /* 0x000000ffff097224 */ /* 0x000fc800078e0012 */
[----:B------:R-:W4:Y:S08]  /*c6a0*/  LDC R23, c[0x0][0x144] ;  /* 0x00005100ff177b82 */ /* 0x000f300000000800 */
[----:B------:R-:W2:Y:S08]  /*c6b0*/  LDC R12, c[0x0][0x630] ;  /* 0x00018c00ff0c7b82 */ /* 0x000eb00000000800 */
[----:B------:R-:W2:Y:S01]  /*c6c0*/  LDC.64 R14, c[0x0][0x620] ;  /* 0x00018800ff0e7b82 */ /* 0x000ea20000000a00 */
[----:B-1----:R-:W-:-:S04]  /*c6d0*/  ISETP.NE.U32.AND P0, PT, R10, RZ, PT ;  /* 0x000000ff0a00720c */ /* 0x002fc80003f05070 */
[----:B------:R-:W-:Y:S02]  /*c6e0*/  ISETP.NE.AND.EX P0, PT, R11, RZ, PT, P0 ;  /* 0x000000ff0b00720c */ /* 0x000fe40003f05300 */
[----:B0-----:R-:W-:-:S05]  /*c6f0*/  I2FP.F32.U32 R0, R20 ;  /* 0x0000001400007245 */ /* 0x001fca0000201000 */
[----:B------:R-:W-:-:S04]  /*c700*/  FMUL R0, R0, UR4 ;  /* 0x0000000400007c20 */ /* 0x000fc80008400000 */
[----:B------:R0:W1:Y:S02]  /*c710*/  F2I.U32.TRUNC.NTZ R21, R0 ;  /* 0x0000000000157305 */ /* 0x000064000020f000 */
[----:B---34-:R-:W-:Y:S05]  /*c720*/  @!P0 BRA `(.L_x_347) ;  /* 0x0000000000288947 */ /* 0x018fea0003800000 */
[----:B0-----:R-:W0:Y:S02]  /*c730*/  LDC R0, c[0x0][0x634] ;  /* 0x00018d00ff007b82 */ /* 0x001e240000000800 */
        /* <DEDUP_REMOVED lines=9> */
.L_x_347:
[-CC-:B--2---:R-:W-:Y:S01]  /*c7d0*/  SHF.R.U64 R17, R8, R12.reuse, R9.reuse ;  /* 0x0000000c08117219 */ /* 0x184fe20000001209 */
[----:B------:R-:W2:Y:S01]  /*c7e0*/  LDC.64 R26, c[0x0][0x640] ;  /* 0x00019000ff1a7b82 */ /* 0x000ea20000000a00 */
[----:B0-----:R-:W-:Y:S01]  /*c7f0*/  SHF.R.U32.HI R0, RZ, R12, R9 ;  /* 0x0000000cff007219 */ /* 0x001fe20000011609 */
[----:B------:R-:W-:Y:S01]  /*c800*/  IMAD.MOV.U32 R4, RZ, RZ, R19 ;  /* 0x000000ffff047224 */ /* 0x000fe200078e0013 */
[----:B------:R-:W-:Y:S01]  /*c810*/  IADD3 R3, P0, RZ, -R17, RZ ;  /* 0x80000011ff037210 */ /* 0x000fe20007f1e0ff */
[----:B-1----:R-:W-:Y:S01]  /*c820*/  IMAD.MOV R21, RZ, RZ, -R21 ;  /* 0x000000ffff157224 */ /* 0x002fe200078e0a15 */
[----:B------:R-:W-:Y:S01]  /*c830*/  ULDC UR4, c[0x0][0x154] ;  /* 0x0000550000047ab9 */ /* 0x000fe20000000800 */
[----:B------:R-:W-:Y:S02]  /*c840*/  IMAD.MOV.U32 R7, RZ, RZ, 0x1 ;  /* 0x00000001ff077424 */ /* 0x000fe400078e00ff */
[----:B------:R-:W0:Y:S01]  /*c850*/  LDC R6, c[0x0][0x618] ;  /* 0x00018600ff067b82 */ /* 0x000e220000000800 */
[----:B------:R-:W-:-:S02]  /*c860*/  IMAD.X R5, RZ, RZ, ~R0, P0 ;  /* 0x000000ffff057224 */ /* 0x000fc400000e0e00 */
[----:B------:R-:W-:Y:S02]  /*c870*/  IMAD R21, R23, R21, R20 ;  /* 0x0000001517157224 */ /* 0x000fe400078e0214 */
[-C--:B------:R-:W-:Y:S02]  /*c880*/  IMAD R0, R5, R14.reuse, RZ ;  /* 0x0000000e05007224 */ /* 0x080fe400078e02ff */
[----:B------:R-:W-:Y:S01]  /*c890*/  IMAD.MOV.U32 R5, RZ, RZ, R18 ;  /* 0x000000ffff057224 */ /* 0x000fe200078e0012 */
[----:B------:R-:W1:Y:S01]  /*c8a0*/  LDC R8, c[0x0][0x608] ;  /* 0x00018200ff087b82 */ /* 0x000e620000000800 */
[----:B------:R-:W-:-:S04]  /*c8b0*/  IMAD.WIDE.U32 R4, R3, R14, R4 ;  /* 0x0000000e03047225 */ /* 0x000fc800078e0004 */
[----:B------:R-:W-:-:S03]  /*c8c0*/  IMAD R3, R3, R15, R0 ;  /* 0x0000000f03037224 */ /* 0x000fc600078e0200 */
[----:B------:R-:W3:Y:S01]  /*c8d0*/  LDC R24, c[0x0][0x658] ;  /* 0x00019600ff187b82 */ /* 0x000ee20000000800 */
[----:B------:R-:W-:Y:S01]  /*c8e0*/  I2FP.F32.U32 R0, R22 ;  /* 0x0000001600007245 */ /* 0x000fe20000201000 */
[----:B------:R-:W-:Y:S01]  /*c8f0*/  IMAD.IADD R3, R5, 0x1, R3 ;  /* 0x0000000105037824 */ /* 0x000fe200078e0203 */
[----:B--2---:R-:W-:Y:S01]  /*c900*/  ISETP.NE.U32.AND P0, PT, R26, RZ, PT ;  /* 0x000000ff1a00720c */ /* 0x004fe20003f05070 */
[----:B------:R-:W-:Y:S02]  /*c910*/  IMAD.MOV.U32 R5, RZ, RZ, -0x1 ;  /* 0xffffffffff057424 */ /* 0x000fe400078e00ff */
[----:B------:R-:W-:Y:S02]  /*c920*/  FMUL R0, R0, UR4 ;  /* 0x0000000400007c20 */ /* 0x000fe40008400000 */
[----:B------:R-:W2:Y:S01]  /*c930*/  LDC R15, c[0x0][0x148] ;  /* 0x00005200ff0f7b82 */ /* 0x000ea20000000800 */
[----:B0-----:R-:W-:Y:S01]  /*c940*/  SHF.R.U64 R12, R4, R6, R3 ;  /* 0x00000006040c7219 */ /* 0x001fe20000001203 */
[----:B------:R0:W4:Y:S01]  /*c950*/  F2I.U32.TRUNC.NTZ R13, R0 ;  /* 0x00000000000d7305 */ /* 0x000122000020f000 */
[----:B------:R-:W-:-:S02]  /*c960*/  ISETP.NE.AND.EX P0, PT, R27, RZ, PT, P0 ;  /* 0x000000ff1b00720c */ /* 0x000fc40003f05300 */
[----:B------:R-:W-:-:S03]  /*c970*/  SHF.R.U32.HI R3, RZ, R6, R3 ;  /* 0x00000006ff037219 */ /* 0x000fc60000011603 */
[----:B------:R-:W0:Y:S01]  /*c980*/  LDC R20, c[0x0][0x600] ;  /* 0x00018000ff147b82 */ /* 0x000e220000000800 */
[-CC-:B-1----:R-:W-:Y:S02]  /*c990*/  SHF.R.U64 R10, R12, R8.reuse, R3.reuse ;  /* 0x000000080c0a7219 */ /* 0x182fe40000001203 */
[----:B------:R-:W-:-:S05]  /*c9a0*/  SHF.R.U32.HI R3, RZ, R8, R3 ;  /* 0x00000008ff037219 */ /* 0x000fca0000011603 */
[----:B------:R-:W1:Y:S01]  /*c9b0*/  LDC R25, c[0x0][0x648] ;  /* 0x00019200ff197b82 */ /* 0x000e620000000800 */
[-C--:B---3--:R-:W-:Y:S02]  /*c9c0*/  SHF.L.U32 R4, R5, R24.reuse, RZ ;  /* 0x0000001805047219 */ /* 0x088fe400000006ff */
[-CC-:B------:R-:W-:Y:S02]  /*c9d0*/  SHF.R.U64 R14, R10, R24.reuse, R3.reuse ;  /* 0x000000180a0e7219 */ /* 0x180fe40000001203 */
[----:B------:R-:W-:Y:S02]  /*c9e0*/  SHF.R.U32.HI R5, RZ, R24, R3 ;  /* 0x00000018ff057219 */ /* 0x000fe40000011603 */
[----:B------:R-:W-:Y:S01]  /*c9f0*/  LOP3.LUT R23, RZ, R4, RZ, 0x33, !PT ;  /* 0x00000004ff177212 */ /* 0x000fe200078e33ff */
[----:B------:R-:W3:Y:S01]  /*ca00*/  LDC R28, c[0x0][0x638] ;  /* 0x00018e00ff1c7b82 */ /* 0x000ee20000000800 */
[----:B------:R-:W-:Y:S01]  /*ca10*/  SHF.L.U32 R24, R7, R24, RZ ;  /* 0x0000001807187219 */ /* 0x000fe200000006ff */
[----:B------:R-:W-:-:S06]  /*ca20*/  IMAD.MOV.U32 R4, RZ, RZ, R14 ;  /* 0x000000ffff047224 */ /* 0x000fcc00078e000e */
[----:B------:R-:W0:Y:S01]  /*ca30*/  LDC R29, c[0x0][0x610] ;  /* 0x00018400ff1d7b82 */ /* 0x000e220000000800 */
[----:B----4-:R-:W-:Y:S05]  /*ca40*/  @!P0 BRA `(.L_x_348) ;  /* 0x0000000000288947 */ /* 0x010fea0003800000 */
[----:B------:R-:W4:Y:S02]  /*ca50*/  LDC R3, c[0x0][0x64c] ;  /* 0x00019300ff037b82 */ /* 0x000f240000000800 */
[----:B----4-:R-:W-:-:S05]  /*ca60*/  IADD3 R3, P0, R14, R3, RZ ;  /* 0x000000030e037210 */ /* 0x010fca0007f1e0ff */
        /* <DEDUP_REMOVED lines=8> */
.L_x_348:
[----:B------:R-:W4:Y:S01]  /*caf0*/  LDC R3, c[0x0][0x65c] ;  /* 0x00019700ff037b82 */ /* 0x000f220000000800 */
[----:B01----:R-:W-:Y:S01]  /*cb00*/  SHF.R.U64 R0, R4, R25, R5 ;  /* 0x0000001904007219 */ /* 0x003fe20000001205 */
[----:B------:R-:W-:Y:S01]  /*cb10*/  IMAD.MOV R13, RZ, RZ, -R13 ;  /* 0x000000ffff0d7224 */ /* 0x000fe200078e0a0d */
[----:B------:R-:W-:Y:S01]  /*cb20*/  LOP3.LUT R5, R10, R23, RZ, 0xc0, !PT ;  /* 0x000000170a057212 */ /* 0x000fe200078ec0ff */
[----:B------:R-:W-:Y:S02]  /*cb30*/  VIADD R7, R20, 0xffffffff ;  /* 0xffffffff14077836 */ /* 0x000fe40000000000 */
[----:B------:R-:W-:Y:S01]  /*cb40*/  IMAD.MOV.U32 R4, RZ, RZ, 0x1 ;  /* 0x00000001ff047424 */ /* 0x000fe200078e00ff */
[----:B----4-:R-:W-:Y:S01]  /*cb50*/  ISETP.NE.AND P0, PT, R3, 0x1, PT ;  /* 0x000000010300780c */ /* 0x010fe20003f05270 */
[----:B------:R-:W-:-:S12]  /*cb60*/  IMAD.MOV R3, RZ, RZ, -R0 ;  /* 0x000000ffff037224 */ /* 0x000fd800078e0a00 */
[----:B--2---:R-:W-:Y:S02]  /*cb70*/  @P0 IMAD R21, R15, R13, R22 ;  /* 0x0000000d0f150224 */ /* 0x004fe400078e0216 */
[----:B------:R-:W-:Y:S01]  /*cb80*/  IMAD R22, R24, R0, R5 ;  /* 0x0000000018167224 */ /* 0x000fe200078e0205 */
[----:B------:R-:W-:Y:S01]  /*cb90*/  LOP3.LUT R5, R12, R7, RZ, 0xc0, !PT ;  /* 0x000000070c057212 */ /* 0x000fe200078ec0ff */
[----:B---3--:R-:W-:Y:S02]  /*cba0*/  IMAD R0, R3, R28, R14 ;  /* 0x0000001c03007224 */ /* 0x008fe400078e020e */
[----:B------:R-:W-:Y:S02]  /*cbb0*/  IMAD R22, R22, R29, R21 ;  /* 0x0000001d16167224 */ /* 0x000fe400078e0215 */
[----:B------:R-:W-:Y:S01]  /*cbc0*/  IMAD R3, R0, R20, R5 ;  /* 0x0000001400037224 */ /* 0x000fe200078e0205 */
[----:B------:R-:W-:-:S04]  /*cbd0*/  PRMT R0, R4, 0x7610, R0 ;  /* 0x0000761004007816 */ /* 0x000fc80000000000 */
[----:B------:R-:W-:Y:S02]  /*cbe0*/  SEL R23, R3, R22, !P0 ;  /* 0x0000001603177207 */ /* 0x000fe40004000000 */
[----:B------:R-:W-:-:S07]  /*cbf0*/  SEL R22, R22, R3, !P0 ;  /* 0x0000000316167207 */ /* 0x000fce0004000000 */
.L_x_346:
[----:B------:R-:W-:-:S13]  /*cc00*/  LOP3.LUT P0, RZ, R0, 0xff, RZ, 0xc0, !PT ;  /* 0x000000ff00ff7812 */ /* 0x000fda000780c0ff */
[----:B------:R-:W-:Y:S05]  /*cc10*/  @P0 BRA `(.L_x_349) ;  /* 0xffffff4400140947 */ /* 0x000fea000383ffff */
[----:B------:R-:W-:Y:S05]  /*cc20*/  EXIT ;  /* 0x000000000000794d */ /* 0x000fea0003800000 */
.L_x_4:
[----:B0-----:R-:W-:Y:S01]  /*cc30*/  ULDC.64 UR4, c[0x0][0x650] ;  /* 0x0001940000047ab9 */ /* 0x001fe20000000a00 */
        /* <DEDUP_REMOVED lines=25> */
.L_x_351:
        /* <DEDUP_REMOVED lines=18> */
[----:B------:R-:W4:Y:S04]  /*cef0*/  LDC R14, c[0x0][0x608] ;  /* 0x00018200ff0e7b82 */ /* 0x000f280000000800 */
[-C--:B0-----:R-:W-:Y:S02]  /*cf00*/  SHF.R.U64 R10, R6, R8.reuse, R5 ;  /* 0x00000008060a7219 */ /* 0x081fe40000001205 */
[----:B------:R-:W-:Y:S02]  /*cf10*/  I2FP.F32.U32 R6, R3 ;  /* 0x0000000300067245 */ /* 0x000fe40000201000 */
[----:B------:R-:W0:Y:S01]  /*cf20*/  LDC R9, c[0x0][0x658] ;  /* 0x00019600ff097b82 */ /* 0x000e220000000800 */
[----:B-1----:R-:W-:Y:S01]  /*cf30*/  ISETP.NE.U32.AND P0, PT, R24, RZ, PT ;  /* 0x000000ff1800720c */ /* 0x002fe20003f05070 */
[----:B---3--:R-:W-:Y:S01]  /*cf40*/  IMAD.MOV R2, RZ, RZ, -R11 ;  /* 0x000000ffff027224 */ /* 0x008fe200078e0a0b */
[----:B------:R-:W-:Y:S01]  /*cf50*/  SHF.R.U32.HI R5, RZ, R8, R5 ;  /* 0x00000008ff057219 */ /* 0x000fe20000011605 */
[----:B------:R-:W-:Y:S01]  /*cf60*/  FMUL R6, R6, UR4 ;  /* 0x0000000406067c20 */ /* 0x000fe20008400000 */
[----:B------:R-:W-:Y:S01]  /*cf70*/  ISETP.NE.AND.EX P0, PT, R25, RZ, PT, P0 ;  /* 0x000000ff1900720c */ /* 0x000fe20003f05300 */
[----:B------:R-:W-:-:S02]  /*cf80*/  IMAD.MOV.U32 R8, RZ, RZ, -0x1 ;  /* 0xffffffffff087424 */ /* 0x000fc400078e00ff */
[----:B------:R-:W1:Y:S01]  /*cf90*/  LDC R20, c[0x0][0x148] ;  /* 0x00005200ff147b82 */ /* 0x000e620000000800 */
[----:B--2---:R-:W-:Y:S02]  /*cfa0*/  IMAD R22, R13, R2, R4 ;  /* 0x000000020d167224 */ /* 0x004fe400078e0204 */
[----:B------:R-:W-:-:S05]  /*cfb0*/  IMAD.MOV.U32 R4, RZ, RZ, 0x1 ;  /* 0x00000001ff047424 */ /* 0x000fca00078e00ff */
[----:B------:R-:W2:Y:S01]  /*cfc0*/  LDC R17, c[0x0][0x600] ;  /* 0x00018000ff117b82 */ /* 0x000ea20000000800 */
[-CC-:B----4-:R-:W-:Y:S02]  /*cfd0*/  SHF.R.U64 R13, R10, R14.reuse, R5.reuse ;  /* 0x0000000e0a0d7219 */ /* 0x190fe40000001205 */
[----:B------:R-:W-:Y:S02]  /*cfe0*/  SHF.R.U32.HI R2, RZ, R14, R5 ;  /* 0x0000000eff027219 */ /* 0x000fe40000011605 */
[----:B------:R3:W4:Y:S03]  /*cff0*/  F2I.U32.TRUNC.NTZ R14, R6 ;  /* 0x00000006000e7305 */ /* 0x000726000020f000 */
[----:B------:R-:W1:Y:S01]  /*d000*/  LDC R21, c[0x0][0x648] ;  /* 0x00019200ff157b82 */ /* 0x000e620000000800 */
[-C--:B0-----:R-:W-:Y:S02]  /*d010*/  SHF.R.U64 R15, R13, R9.reuse, R2 ;  /* 0x000000090d0f7219 */ /* 0x081fe40000001202 */
[----:B------:R-:W-:-:S02]  /*d020*/  SHF.L.U32 R8, R8, R9, RZ ;  /* 0x0000000908087219 */ /* 0x000fc400000006ff */
[-C--:B------:R-:W-:Y:S01]  /*d030*/  SHF.L.U32 R26, R4, R9.reuse, RZ ;  /* 0x00000009041a7219 */ /* 0x080fe200000006ff */
[----:B------:R-:W-:Y:S01]  /*d040*/  IMAD.MOV.U32 R4, RZ, RZ, R15 ;  /* 0x000000ffff047224 */ /* 0x000fe200078e000f */
[----:B------:R-:W-:Y:S01]  /*d050*/  SHF.R.U32.HI R5, RZ, R9, R2 ;  /* 0x00000009ff057219 */ /* 0x000fe20000011602 */
[----:B------:R-:W0:Y:S01]  /*d060*/  LDC R23, c[0x0][0x638] ;  /* 0x00018e00ff177b82 */ /* 0x000e220000000800 */
[----:B------:R-:W-:-:S07]  /*d070*/  LOP3.LUT R28, RZ, R8, RZ, 0x33, !PT ;  /* 0x00000008ff1c7212 */ /* 0x000fce00078e33ff */
        /* <DEDUP_REMOVED lines=12> */
.L_x_352:
[----:B------:R-:W3:Y:S01]  /*d140*/  LDC R2, c[0x0][0x65c] ;  /* 0x00019700ff027b82 */ /* 0x000ee20000000800 */
[----:B-1----:R-:W-:Y:S01]  /*d150*/  SHF.R.U64 R5, R4, R21, R5 ;  /* 0x0000001504057219 */ /* 0x002fe20000001205 */
[----:B------:R-:W-:Y:S02]  /*d160*/  IMAD.MOV R14, RZ, RZ, -R14 ;  /* 0x000000ffff0e7224 */ /* 0x000fe400078e0a0e */
[----:B--2---:R-:W-:Y:S02]  /*d170*/  VIADD R9, R17, 0xffffffff ;  /* 0xffffffff11097836 */ /* 0x004fe40000000000 */
[----:B------:R-:W-:Y:S02]  /*d180*/  IMAD.MOV R4, RZ, RZ, -R5 ;  /* 0x000000ffff047224 */ /* 0x000fe400078e0a05 */
[----:B------:R-:W-:Y:S01]  /*d190*/  IMAD.MOV.U32 R6, RZ, RZ, R12 ;  /* 0x000000ffff067224 */ /* 0x000fe200078e000c */
[----:B---3--:R-:W-:Y:S02]  /*d1a0*/  ISETP.NE.AND P0, PT, R2, 0x1, PT ;  /* 0x000000010200780c */ /* 0x008fe40003f05270 */
[----:B------:R-:W-:-:S05]  /*d1b0*/  LOP3.LUT R2, R13, R28, RZ, 0xc0, !PT ;  /* 0x0000001c0d027212 */ /* 0x000fca00078ec0ff */
[----:B------:R-:W-:Y:S02]  /*d1c0*/  IMAD R7, R26, R5, R2 ;  /* 0x000000051a077224 */ /* 0x000fe400078e0202 */
[----:B0-----:R-:W-:Y:S02]  /*d1d0*/  IMAD R2, R4, R23, R15 ;  /* 0x0000001704027224 */ /* 0x001fe400078e020f */
[----:B------:R-:W-:Y:S02]  /*d1e0*/  IMAD.MOV.U32 R5, RZ, RZ, 0x1 ;  /* 0x00000001ff057424 */ /* 0x000fe400078e00ff */
[----:B------:R-:W-:Y:S01]  /*d1f0*/  @P0 IMAD R22, R20, R14, R3 ;  /* 0x0000000e14160224 */ /* 0x000fe200078e0203 */
[----:B------:R-:W-:-:S03]  /*d200*/  LOP3.LUT R3, R10, R9, RZ, 0xc0, !PT ;  /* 0x000000090a037212 */ /* 0x000fc600078ec0ff */
[----:B------:R-:W-:Y:S02]  /*d210*/  IMAD R7, R7, R27, R22 ;  /* 0x0000001b07077224 */ /* 0x000fe400078e0216 */
[----:B------:R-:W-:Y:S01]  /*d220*/  IMAD R4, R2, R17, R3 ;  /* 0x0000001102047224 */ /* 0x000fe200078e0203 */
[----:B------:R-:W-:-:S04]  /*d230*/  PRMT R2, R5, 0x7610, R2 ;  /* 0x0000761005027816 */ /* 0x000fc80000000002 */
[----:B------:R-:W-:Y:S02]  /*d240*/  SEL R13, R4, R7, !P0 ;  /* 0x00000007040d7207 */ /* 0x000fe40004000000 */
[----:B------:R-:W-:-:S07]  /*d250*/  SEL R7, R7, R4, !P0 ;  /* 0x0000000407077207 */ /* 0x000fce0004000000 */
.L_x_350:
[----:B------:R-:W-:-:S08]  /*d260*/  NOP ;  /* 0x0000000000007918 */ /* 0x000fd00000000000 */
[----:B------:R-:W0:-:S00]  /*d270*/  USETMAXREG.DEALLOC.CTAPOOL 0x28 ;  /* 0x00000028000079c8 */ /* 0x000e0000080e0500 */
[----:B0-----:R-:W-:-:S13]  /*d280*/  ISETP.NE.AND P0, PT, R0, RZ, PT ;  /* 0x000000ff0000720c */ /* 0x001fda0003f05270 */
[----:B------:R-:W-:Y:S05]  /*d290*/  @P0 EXIT ;  /* 0x000000000000094d */ /* 0x000fea0003800000 */
[----:B------:R-:W-:Y:S01]  /*d2a0*/  LOP3.LUT P0, RZ, R2, 0xff, RZ, 0xc0, !PT ;  /* 0x000000ff02ff7812 */ /* 0x000fe2000780c0ff */
[----:B------:R-:W-:Y:S02]  /*d2b0*/  IMAD.MOV.U32 R0, RZ, RZ, 0x1 ;  /* 0x00000001ff007424 */ /* 0x000fe400078e00ff */
[----:B------:R-:W-:-:S10]  /*d2c0*/  IMAD.MOV.U32 R11, RZ, RZ, RZ ;  /* 0x000000ffff0b7224 */ /* 0x000fd400078e00ff */
[----:B------:R-:W-:Y:S05]  /*d2d0*/  @!P0 BRA `(.L_x_353) ;  /* 0x0000000c00448947 */ /* 0x000fea0003800000 */
[----:B------:R-:W0:Y:S01]  /*d2e0*/  LDC R0, c[0x0][0x28c] ;  /* 0x0000a300ff007b82 */ /* 0x000e220000000800 */
[----:B------:R-:W1:Y:S01]  /*d2f0*/  S2R R4, SR_TID.X ;  /* 0x0000000000047919 */ /* 0x000e620000002100 */
[----:B------:R-:W-:Y:S01]  /*d300*/  ULDC UR5, c[0x0][0x600] ;  /* 0x0001800000057ab9 */ /* 0x000fe20000000800 */
[----:B------:R-:W-:Y:S01]  /*d310*/  ULDC UR4, c[0x0][0xc] ;  /* 0x0000030000047ab9 */ /* 0x000fe20000000800 */
[----:B------:R-:W-:Y:S01]  /*d320*/  UIADD3 UR16, UR5, -0x1, URZ ;  /* 0xffffffff05107890 */ /* 0x000fe2000fffe03f */
[----:B------:R-:W-:Y:S01]  /*d330*/  BSSY B0, `(.L_x_353) ;  /* 0x00000cb000007945 */ /* 0x000fe20003800000 */
[----:B------:R-:W-:Y:S01]  /*d340*/  ULDC UR6, c[0x0][0x658] ;  /* 0x0001960000067ab9 */ /* 0x000fe20000000800 */
[----:B------:R-:W-:Y:S01]  /*d350*/  ULDC UR5, c[0x0][0x10] ;  /* 0x0000040000057ab9 */ /* 0x000fe20000000800 */
[----:B------:R-:W-:Y:S01]  /*d360*/  UMOV UR7, 0xffffffff ;  /* 0xffffffff00077882 */ /* 0x000fe20000000000 */
[----:B------:R-:W-:Y:S01]  /*d370*/  UMOV UR8, 0x1 ;  /* 0x0000000100087882 */ /* 0x000fe20000000000 */
[----:B------:R-:W-:Y:S01]  /*d380*/  UIMAD.WIDE.U32 UR4, UR4, UR5, URZ ;  /* 0x00000005040472a5 */ /* 0x000fe2000f8e003f */
[----:B------:R-:W-:Y:S01]  /*d390*/  IMAD.MOV.U32 R12, RZ, RZ, 0x1 ;  /* 0x00000001ff0c7424 */ /* 0x000fe200078e00ff */
[----:B------:R-:W-:Y:S01]  /*d3a0*/  USHF.L.U32 UR7, UR7, UR6, URZ ;  /* 0x0000000607077299 */ /* 0x000fe2000800063f */
[----:B------:R-:W-:Y:S01]  /*d3b0*/  LOP3.LUT R10, R16, 0x2, RZ, 0xfc, !PT ;  /* 0x00000002100a7812 */ /* 0x000fe200078efcff */
[----:B------:R-:W-:Y:S01]  /*d3c0*/  USHF.L.U32 UR18, UR8, UR6, URZ ;  /* 0x0000000608127299 */ /* 0x000fe2000800063f */
[----:B------:R-:W-:Y:S01]  /*d3d0*/  IMAD.MOV.U32 R11, RZ, RZ, RZ ;  /* 0x000000ffff0b7224 */ /* 0x000fe200078e00ff */
[----:B------:R-:W-:Y:S01]  /*d3e0*/  ULOP3.LUT UR17, URZ, UR7, URZ, 0x33, !UPT ;  /* 0x000000073f117292 */ /* 0x000fe2000f8e333f */
[----:B------:R-:W-:Y:S01]  /*d3f0*/  ULDC UR6, c[0x0][0x14] ;  /* 0x0000050000067ab9 */ /* 0x000fe20000000800 */
[----:B------:R-:W-:Y:S01]  /*d400*/  ULDC.64 UR22, c[0x0][0x198] ;  /* 0x0000660000167ab9 */ /* 0x000fe20000000a00 */
[----:B------:R-:W-:-:S02]  /*d410*/  UIMAD.WIDE.U32 UR20, UR4, UR6, URZ ;  /* 0x00000006041472a5 */ /* 0x000fc4000f8e003f */
[----:B------:R-:W-:Y:S01]  /*d420*/  UIMAD UR13, UR5, UR6, URZ ;  /* 0x00000006050d72a4 */ /* 0x000fe2000f8e023f */
[----:B0-----:R-:W-:-:S03]  /*d430*/  VIADD R0, R0, 0x1f ;  /* 0x0000001f00007836 */ /* 0x001fc60000000000 */
[----:B------:R-:W-:Y:S02]  /*d440*/  UIADD3 UR13, UR21, UR13, URZ ;  /* 0x0000000d150d7290 */ /* 0x000fe4000fffe03f */
[----:B------:R-:W-:-:S04]  /*d450*/  SHF.R.S32.HI R3, RZ, 0x1f, R0 ;  /* 0x0000001fff037819 */ /* 0x000fc80000011400 */
[----:B------:R-:W-:Y:S01]  /*d460*/  LEA.HI R3, R3, R0, RZ, 0x5 ;  /* 0x0000000003037211 */ /* 0x000fe200078f28ff */
[----:B------:R-:W-:Y:S01]  /*d470*/  IMAD.MOV.U32 R0, RZ, RZ, 0x1 ;  /* 0x00000001ff007424 */ /* 0x000fe200078e00ff */
[C---:B-1----:R-:W-:Y:S02]  /*d480*/  LOP3.LUT P2, RZ, R4.reuse, 0x7f, RZ, 0xc0, !PT ;  /* 0x0000007f04ff7812 */ /* 0x042fe4000784c0ff */
[----:B------:R-:W-:Y:S02]  /*d490*/  SHF.R.S32.HI R8, RZ, 0x5, R3 ;  /* 0x00000005ff087819 */ /* 0x000fe40000011403 */
[----:B------:R-:W-:-:S03]  /*d4a0*/  LOP3.LUT P0, RZ, R4, 0x1f, RZ, 0xc0, !PT ;  /* 0x0000001f04ff7812 */ /* 0x000fc6000780c0ff */
[----:B------:R-:W-:Y:S01]  /*d4b0*/  VIADD R9, R8, 0x1 ;  /* 0x0000000108097836 */ /* 0x000fe20000000000 */
[----:B------:R-:W-:-:S13]  /*d4c0*/  PLOP3.LUT P0, PT, P0, P2, PT, 0x8a, 0x0 ;  /* 0x000000000000781c */ /* 0x000fda0000705172 */
.L_x_365:
[----:B------:R-:W-:-:S03]  /*d4d0*/  UMOV UR4, 0xffffffff ;  /* 0xffffffff00047882 */ /* 0x000fc60000000000 */
[----:B------:R-:W-:Y:S05]  /*d4e0*/  BRA.DIV UR4, `(.L_x_354) ;  /* 0x0000001204847947 */ /* 0x000fea000b800000 */
[----:B------:R-:W-:-:S13]  /*d4f0*/  ELECT P6, URZ, PT ;  /* 0x00000000003f782f */ /* 0x000fda00038c0000 */
.L_x_382:
[----:B------:R-:W0:Y:S01]  /*d500*/  LDC R2, c[0x0][0x28c] ;  /* 0x0000a300ff027b82 */ /* 0x000e220000000800 */
[----:B------:R-:W-:Y:S01]  /*d510*/  BSSY B1, `(.L_x_355) ;  /* 0x0000037000017945 */ /* 0x000fe20003800000 */
[----:B0-----:R-:W-:-:S13]  /*d520*/  ISETP.LT.OR P6, PT, R2, 0x1, !P6 ;  /* 0x000000010200780c */ /* 0x001fda00077c1670 */
[----:B------:R-:W-:Y:S05]  /*d530*/  @P6 BRA `(.L_x_356) ;  /* 0x0000000000d06947 */ /* 0x000fea0003800000 */
[----:B------:R-:W-:Y:S02]  /*d540*/  IMAD R13, R13, 0xa0, RZ ;  /* 0x000000a00d0d7824 */ /* 0x000fe400078e02ff */
[----:B------:R-:W-:Y:S02]  /*d550*/  IMAD R15, R7, 0xc0, RZ ;  /* 0x000000c0070f7824 */ /* 0x000fe400078e02ff */
[----:B------:R-:W-:Y:S02]  /*d560*/  IMAD.MOV.U32 R20, RZ, RZ, RZ ;  /* 0x000000ffff147224 */ /* 0x000fe400078e00ff */
[----:B------:R-:W-:Y:S02]  /*d570*/  IMAD.MOV.U32 R2, RZ, RZ, R9 ;  /* 0x000000ffff027224 */ /* 0x000fe400078e0009 */
[----:B------:R-:W-:Y:S02]  /*d580*/  IMAD.MOV.U32 R3, RZ, RZ, R0 ;  /* 0x000000ffff037224 */ /* 0x000fe400078e0000 */
[----:B------:R-:W-:-:S07]  /*d590*/  IMAD.MOV.U32 R4, RZ, RZ, R11 ;  /* 0x000000ffff047224 */ /* 0x000fce00078e000b */
.L_x_360:
[----:B------:R-:W0:Y:S01]  /*d5a0*/  S2R R14, SR_CgaCtaId ;  /* 0x00000000000e7919 */ /* 0x000e220000008800 */
[----:B------:R-:W-:Y:S01]  /*d5b0*/  MOV R5, 0x400 ;  /* 0x0000040000057802 */ /* 0x000fe20000000f00 */
[----:B------:R-:W1:Y:S03]  /*d5c0*/  @!P2 LDC R7, c[0x0][0x500] ;  /* 0x00014000ff07ab82 */ /* 0x000e660000000800 */
[----:B0-----:R-:W-:Y:S02]  /*d5d0*/  LEA R17, R14, R5, 0x18 ;  /* 0x000000050e117211 */ /* 0x001fe400078ec0ff */
[----:B------:R-:W-:-:S03]  /*d5e0*/  SHF.L.U32 R5, R3, 0x1f, RZ ;  /* 0x0000001f03057819 */ /* 0x000fc600000006ff */
[----:B------:R-:W-:-:S04]  /*d5f0*/  IMAD R14, R4, 0x8, R17 ;  /* 0x00000008040e7824 */ /* 0x000fc800078e0211 */
[----:B------:R-:W0:Y:S02]  /*d600*/  SYNCS.PHASECHK.TRANS64.TRYWAIT P1, [R14+URZ+0x50], R5 ;  /* 0x000050050e0075a7 */ /* 0x000e24000802017f */
[----:B01----:R-:W-:Y:S05]  /*d610*/  @!P1 BRA `(.L_x_357) ;  /* 0x0000001000589947 */ /* 0x003fea0003800000 */
.L_x_383:
[----:B0-----:R-:W-:Y:S01]  /*d620*/  PRMT R5, R10, 0x9910, RZ ;  /* 0x000099100a057816 */ /* 0x001fe200000000ff */
[----:B------:R0:W-:Y:S03]  /*d630*/  @!P2 SYNCS.ARRIVE.TRANS64 RZ, [R14+URZ], R7 ;  /* 0x000000070effa9a7 */ /* 0x0001e6000800003f */
[----:B------:R-:W-:-:S13]  /*d640*/  ISETP.NE.AND P1, PT, R5, 0x2, PT ;  /* 0x000000020500780c */ /* 0x000fda0003f25270 */
[----:B0-----:R-:W-:Y:S05]  /*d650*/  @P1 BRA `(.L_x_358) ;  /* 0x0000000000041947 */ /* 0x001fea0003800000 */
[----:B------:R-:W-:Y:S01]  /*d660*/  BPT.TRAP 0x1 ;  /* 0x000000040000795c */ /* 0x000fe20000300000 */
.L_x_358:
[----:B------:R-:W-:Y:S05]  /*d670*/  @P0 BRA `(.L_x_359) ;  /* 0x0000000000040947 */ /* 0x000fea0003800000 */
[----:B------:R-:W-:Y:S01]  /*d680*/  BPT.TRAP 0x1 ;  /* 0x000000040000795c */ /* 0x000fe20000300000 */
.L_x_359:
[--C-:B------:R-:W-:Y:S01]  /*d690*/  IMAD R5, R4, 0x3000, R17.reuse ;  /* 0x0000300004057824 */ /* 0x100fe200078e0211 */
[----:B------:R-:W-:Y:S01]  /*d6a0*/  R2UR UR9, R14 ;  /* 0x000000000e0972ca */ /* 0x000fe200000e0000 */
[----:B------:R-:W-:Y:S01]  /*d6b0*/  IMAD R17, R4, 0x2800, R17 ;  /* 0x0000280004117824 */ /* 0x000fe200078e0211 */
[----:B------:R-:W-:Y:S01]  /*d6c0*/  UIADD3 UR4, UP0, UR22, 0xf0, URZ ;  /* 0x000000f016047890 */ /* 0x000fe2000ff1e03f */
[----:B------:R-:W-:Y:S01]  /*d6d0*/  VIADD R2, R2, 0xffffffff ;  /* 0xffffffff02027836 */ /* 0x000fe20000000000 */
[----:B------:R-:W-:Y:S01]  /*d6e0*/  R2UR UR5, R5 ;  /* 0x00000000050572ca */ /* 0x000fe200000e0000 */
[----:B------:R-:W-:Y:S01]  /*d6f0*/  UIADD3 UR24, UP1, UR22, 0x1f0, URZ ;  /* 0x000001f016187890 */ /* 0x000fe2000ff3e03f */
[----:B------:R-:W-:Y:S01]  /*d700*/  R2UR UR8, R17 ;  /* 0x00000000110872ca */ /* 0x000fe200000e0000 */
[----:B------:R-:W-:Y:S01]  /*d710*/  VIADD R4, R4, 0x1 ;  /* 0x0000000104047836 */ /* 0x000fe20000000000 */
[----:B------:R-:W-:Y:S01]  /*d720*/  R2UR UR11, R15 ;  /* 0x000000000f0b72ca */ /* 0x000fe200000e0000 */
[----:B------:R-:W-:Y:S01]  /*d730*/  UIADD3.X UR25, URZ, UR23, URZ, UP1, !UPT ;  /* 0x000000173f197290 */ /* 0x000fe20008ffe43f */
[----:B------:R-:W-:Y:S01]  /*d740*/  R2UR UR10, R20 ;  /* 0x00000000140a72ca */ /* 0x000fe200000e0000 */
[----:B------:R-:W-:Y:S01]  /*d750*/  UMOV UR6, 0x0 ;  /* 0x0000000000067882 */ /* 0x000fe20000000000 */
[----:B------:R-:W-:Y:S01]  /*d760*/  R2UR UR12, R6 ;  /* 0x00000000060c72ca */ /* 0x000fe200000e0000 */
[----:B------:R-:W-:Y:S01]  /*d770*/  UMOV UR7, 0x10000000 ;  /* 0x1000000000077882 */ /* 0x000fe20000000000 */
[----:B------:R-:W-:Y:S01]  /*d780*/  R2UR UR19, R13 ;  /* 0x000000000d1372ca */ /* 0x000fe200000e0000 */
[----:B------:R-:W-:Y:S01]  /*d790*/  VIADD R20, R20, 0x20 ;  /* 0x0000002014147836 */ /* 0x000fe20000000000 */
[----:B------:R-:W-:Y:S01]  /*d7a0*/  ISETP.GT.AND P3, PT, R2, 0x1, PT ;  /* 0x000000010200780c */ /* 0x000fe20003f64270 */
[----:B------:R-:W-:Y:S01]  /*d7b0*/  UIADD3 UR14, UR5, 0x180, URZ ;  /* 0x00000180050e7890 */ /* 0x000fe2000fffe03f */
[----:B------:R-:W-:Y:S01]  /*d7c0*/  ISETP.NE.AND P1, PT, R4, 0xa, PT ;  /* 0x0000000a0400780c */ /* 0x000fe20003f25270 */
[----:B------:R-:W-:-:S02]  /*d7d0*/  UIADD3.X UR5, URZ, UR23, URZ, UP0, !UPT ;  /* 0x000000173f057290 */ /* 0x000fc400087fe43f */
[----:B------:R-:W-:Y:S01]  /*d7e0*/  UIADD3 UR15, UR8, 0x1e180, URZ ;  /* 0x0001e180080f7890 */ /* 0x000fe2000fffe03f */
[----:B------:R-:W-:Y:S02]  /*d7f0*/  SEL R14, RZ, 0x1, P1 ;  /* 0x00000001ff0e7807 */ /* 0x000fe40000800000 */
[----:B------:R-:W-:Y:S01]  /*d800*/  UMOV UR8, UR14 ;  /* 0x0000000e00087c82 */ /* 0x000fe20008000000 */
[----:B------:R-:W-:Y:S02]  /*d810*/  SEL R4, R4, RZ, P1 ;  /* 0x000000ff04047207 */ /* 0x000fe40000800000 */
[----:B------:R-:W-:Y:S01]  /*d820*/  LOP3.LUT R3, R3, R14, RZ, 0x3c, !PT ;  /* 0x0000000e03037212 */ /* 0x000fe200078e3cff */
[----:B------:R0:W-:Y:S02]  /*d830*/  UTMALDG.3D [UR8], [UR4], desc[UR6] ;  /* 0x00000608040075b4 */ /* 0x0001e40008011000 */
[----:B0-----:R-:W-:Y:S01]  /*d840*/  UMOV UR8, UR15 ;  /* 0x0000000f00087c82 */ /* 0x001fe20008000000 */
[----:B------:R-:W-:-:S02]  /*d850*/  UMOV UR11, UR19 ;  /* 0x00000013000b7c82 */ /* 0x000fc40008000000 */
[----:B------:R0:W-:Y:S02]  /*d860*/  UTMALDG.3D [UR8], [UR24], desc[UR6] ;  /* 0x00000608180075b4 */ /* 0x0001e40008011000 */
[----:B0-----:R-:W-:Y:S05]  /*d870*/  @P3 BRA `(.L_x_360) ;  /* 0xfffffffc00483947 */ /* 0x001fea000383ffff */
.L_x_356:
[----:B------:R-:W-:Y:S05]  /*d880*/  BSYNC B1 ;  /* 0x0000000000017941 */ /* 0x000fea0003800000 */
.L_x_355:
[----:B------:R-:W-:Y:S01]  /*d890*/  LOP3.LUT P3, RZ, R12, 0xff, RZ, 0xc0, !PT ;  /* 0x000000ff0cff7812 */ /* 0x000fe2000786c0ff */
[----:B------:R-:W-:Y:S01]  /*d8a0*/  IMAD.IADD R4, R8, 0x1, R11 ;  /* 0x0000000108047824 */ /* 0x000fe200078e020b */
[----:B------:R-:W-:Y:S01]  /*d8b0*/  IADD3 R19, P4, R19, UR20, RZ ;  /* 0x0000001413137c10 */ /* 0x000fe2000ff9e0ff */
[----:B------:R-:W-:Y:S01]  /*d8c0*/  ULDC.64 UR4, c[0x0][0x650] ;  /* 0x0001940000047ab9 */ /* 0x000fe20000000a00 */
[----:B------:R-:W-:Y:S01]  /*d8d0*/  BSSY B1, `(.L_x_361) ;  /* 0x000006e000017945 */ /* 0x000fe20003800000 */
[----:B------:R-:W-:Y:S01]  /*d8e0*/  IMAD.MOV.U32 R7, RZ, RZ, -0x1 ;  /* 0xffffffffff077424 */ /* 0x000fe200078e00ff */
[----:B------:R-:W-:Y:S01]  /*d8f0*/  ISETP.GT.U32.AND P1, PT, R4, 0x9, PT ;  /* 0x000000090400780c */ /* 0x000fe20003f24070 */
[----:B------:R-:W-:Y:S01]  /*d900*/  IMAD.MOV.U32 R13, RZ, RZ, -0x1 ;  /* 0xffffffffff0d7424 */ /* 0x000fe200078e00ff */
[----:B------:R-:W-:Y:S01]  /*d910*/  IADD3.X R18, R18, UR13, RZ, P4, !PT ;  /* 0x0000000d12127c10 */ /* 0x000fe2000a7fe4ff */
[----:B------:R-:W-:Y:S01]  /*d920*/  IMAD.MOV.U32 R6, RZ, RZ, -0x1 ;  /* 0xffffffffff067424 */ /* 0x000fe200078e00ff */
[----:B------:R-:W-:-:S02]  /*d930*/  ISETP.LT.U32.AND P1, PT, R8, 0xa, P1 ;  /* 0x0000000a0800780c */ /* 0x000fc40000f21070 */
[----:B------:R-:W-:Y:S01]  /*d940*/  PRMT R12, RZ, 0x7610, R12 ;  /* 0x00007610ff0c7816 */ /* 0x000fe2000000000c */
[----:B------:R-:W0:Y:S01]  /*d950*/  @P3 S2R R3, SR_CgaCtaId ;  /* 0x0000000000033919 */ /* 0x000e220000008800 */
[----:B------:R-:W-:-:S04]  /*d960*/  @P3 MOV R2, 0x400 ;  /* 0x0000040000023802 */ /* 0x000fc80000000f00 */
[----:B0-----:R-:W-:Y:S01]  /*d970*/  @P3 LEA R5, R3, R2, 0x18 ;  /* 0x0000000203053211 */ /* 0x001fe200078ec0ff */
[----:B------:R-:W-:-:S03]  /*d980*/  IMAD.WIDE.U32 R2, R4, -0x33333333, RZ ;  /* 0xcccccccd04027825 */ /* 0x000fc600078e00ff */
[----:B------:R0:W-:Y:S01]  /*d990*/  @P3 SYNCS.ARRIVE.TRANS64.A1T0 RZ, [R5+URZ+0xb8], RZ ;  /* 0x0000b8ff05ff39a7 */ /* 0x0001e2000810003f */
[----:B------:R-:W-:Y:S02]  /*d9a0*/  ISETP.GE.U32.AND P3, PT, R8, 0xa, PT ;  /* 0x0000000a0800780c */ /* 0x000fe40003f66070 */
[----:B------:R-:W-:Y:S02]  /*d9b0*/  PRMT R2, RZ, 0x7610, R2 ;  /* 0x00007610ff027816 */ /* 0x000fe40000000002 */
[----:B0-----:R-:W-:Y:S02]  /*d9c0*/  SHF.R.U32.HI R5, RZ, 0x3, R3 ;  /* 0x00000003ff057819 */ /* 0x001fe40000011603 */
[----:B------:R-:W-:Y:S02]  /*d9d0*/  SEL R3, RZ, 0x1, !P1 ;  /* 0x00000001ff037807 */ /* 0x000fe40004800000 */
[----:B------:R-:W-:Y:S01]  /*d9e0*/  ISETP.GE.U32.AND P1, PT, R19, UR4, PT ;  /* 0x0000000413007c0c */ /* 0x000fe2000bf26070 */
[----:B------:R-:W-:Y:S01]  /*d9f0*/  IMAD R11, R5, -0xa, R4 ;  /* 0xfffffff6050b7824 */ /* 0x000fe200078e0204 */
[----:B------:R-:W-:-:S02]  /*da00*/  LOP3.LUT R0, R0, R3, RZ, 0x3c, !PT ;  /* 0x0000000300007212 */ /* 0x000fc400078e3cff */
[----:B------:R-:W-:Y:S02]  /*da10*/  ISETP.GE.U32.AND.EX P1, PT, R18, UR5, PT, P1 ;  /* 0x0000000512007c0c */ /* 0x000fe4000bf26110 */
[----:B------:R-:W-:-:S11]  /*da20*/  @P3 LOP3.LUT R0, R0, 0x1, R5, 0x78, !PT ;  /* 0x0000000100003812 */ /* 0x000fd600078e7805 */
[----:B------:R-:W-:Y:S05]  /*da30*/  @P1 BRA `(.L_x_362) ;  /* 0x00000004005c1947 */ /* 0x000fea0003800000 */
[----:B------:R-:W-:Y:S01]  /*da40*/  ULDC.64 UR4, c[0x0][0x628] ;  /* 0x00018a0000047ab9 */ /* 0x000fe20000000a00 */
[----:B------:R-:W0:Y:S01]  /*da50*/  S2R R14, SR_CTAID.X ;  /* 0x00000000000e7919 */ /* 0x000e220000002500 */
[----:B------:R-:W-:Y:S01]  /*da60*/  ISETP.NE.U32.AND P1, PT, RZ, UR4, PT ;  /* 0x00000004ff007c0c */ /* 0x000fe2000bf25070 */
[----:B------:R-:W-:Y:S01]  /*da70*/  ULDC UR7, c[0x0][0x630] ;  /* 0x00018c0000077ab9 */ /* 0x000fe20000000800 */
[----:B------:R-:W-:Y:S01]  /*da80*/  IMAD.MOV.U32 R2, RZ, RZ, R19 ;  /* 0x000000ffff027224 */ /* 0x000fe200078e0013 */
[----:B------:R-:W1:Y:S01]  /*da90*/  S2R R13, SR_CTAID.Y ;  /* 0x00000000000d7919 */ /* 0x000e620000002600 */
[----:B------:R-:W-:Y:S01]  /*daa0*/  ISETP.NE.AND.EX P1, PT, RZ, UR5, PT, P1 ;  /* 0x00000005ff007c0c */ /* 0x000fe2000bf25310 */
[----:B------:R-:W-:-:S12]  /*dab0*/  IMAD.MOV.U32 R3, RZ, RZ, R18 ;  /* 0x000000ffff037224 */ /* 0x000fd800078e0012 */
[----:B------:R-:W-:Y:S05]  /*dac0*/  @!P1 BRA `(.L_x_363) ;  /* 0x0000000000289947 */ /* 0x000fea0003800000 */
[----:B------:R-:W-:Y:S02]  /*dad0*/  ULDC UR6, c[0x0][0x634] ;  /* 0x00018d0000067ab9 */ /* 0x000fe40000000800 */
[----:B------:R-:W-:-:S05]  /*dae0*/  IADD3 R7, P1, R19, UR6, RZ ;  /* 0x0000000613077c10 */ /* 0x000fca000ff3e0ff */
[----:B------:R-:W-:-:S04]  /*daf0*/  IMAD.X R15, RZ, RZ, R18, P1 ;  /* 0x000000ffff0f7224 */ /* 0x000fc800008e0612 */
[----:B------:R-:W-:-:S04]  /*db00*/  IMAD.WIDE.U32 R4, R15, UR4, RZ ;  /* 0x000000040f047c25 */ /* 0x000fc8000f8e00ff */
[----:B------:R-:W-:-:S04]  /*db10*/  IMAD.WIDE.U32 R4, P1, R7, UR5, R4 ;  /* 0x0000000507047c25 */ /* 0x000fc8000f820004 */
[----:B------:R-:W-:-:S04]  /*db20*/  IMAD.WIDE.U32 R6, R7, UR4, RZ ;  /* 0x0000000407067c25 */ /* 0x000fc8000f8e00ff */
[----:B------:R-:W-:Y:S01]  /*db30*/  IMAD.X R3, RZ, RZ, RZ, P1 ;  /* 0x000000ffff037224 */ /* 0x000fe200008e06ff */
[----:B------:R-:W-:Y:S01]  /*db40*/  IADD3 RZ, P1, R7, R4, RZ ;  /* 0x0000000407ff7210 */ /* 0x000fe20007f3e0ff */
[----:B------:R-:W-:-:S04]  /*db50*/  IMAD.MOV.U32 R2, RZ, RZ, R5 ;  /* 0x000000ffff027224 */ /* 0x000fc800078e0005 */
[----:B------:R-:W-:-:S08]  /*db60*/  IMAD.WIDE.U32.X R2, R15, UR5, R2, P1 ;  /* 0x000000050f027c25 */ /* 0x000fd000088e0402 */
.L_x_363:
[--C-:B------:R-:W-:Y:S01]  /*db70*/  SHF.R.U64 R6, R2, UR7, R3.reuse ;  /* 0x0000000702067c19 */ /* 0x100fe20008001203 */
[----:B------:R-:W-:Y:S01]  /*db80*/  ULDC.64 UR4, c[0x0][0x620] ;  /* 0x0001880000047ab9 */ /* 0x000fe20000000a00 */
[----:B------:R-:W-:Y:S01]  /*db90*/  SHF.R.U32.HI R2, RZ, UR7, R3 ;  /* 0x00000007ff027c19 */ /* 0x000fe20008011603 */
[----:B------:R-:W-:Y:S01]  /*dba0*/  IMAD.MOV.U32 R3, RZ, RZ, R18 ;  /* 0x000000ffff037224 */ /* 0x000fe200078e0012 */
[----:B------:R-:W-:Y:S01]  /*dbb0*/  IADD3 R5, P1, RZ, -R6, RZ ;  /* 0x80000006ff057210 */ /* 0x000fe20007f3e0ff */
[----:B------:R-:W2:Y:S01]  /*dbc0*/  LDC R25, c[0x0][0x144] ;  /* 0x00005100ff197b82 */ /* 0x000ea20000000800 */
[----:B0-----:R-:W-:Y:S01]  /*dbd0*/  I2FP.F32.U32 R7, R14 ;  /* 0x0000000e00077245 */ /* 0x001fe20000201000 */
[----:B------:R-:W-:Y:S01]  /*dbe0*/  ULDC.64 UR8, c[0x0][0x640] ;  /* 0x0001900000087ab9 */ /* 0x000fe20000000a00 */
[----:B------:R-:W-:Y:S01]  /*dbf0*/  ULDC UR6, c[0x0][0x608] ;  /* 0x0001820000067ab9 */ /* 0x000fe20000000800 */
[----:B------:R-:W-:Y:S01]  /*dc00*/  IMAD.X R2, RZ, RZ, ~R2, P1 ;  /* 0x000000ffff027224 */ /* 0x000fe200008e0e02 */
[----:B------:R-:W-:-:S03]  /*dc10*/  ISETP.NE.U32.AND P1, PT, RZ, UR8, PT ;  /* 0x00000008ff007c0c */ /* 0x000fc6000bf25070 */
[----:B------:R-:W-:Y:S01]  /*dc20*/  IMAD R4, R2, UR4, RZ ;  /* 0x0000000402047c24 */ /* 0x000fe2000f8e02ff */
[----:B------:R-:W0:Y:S01]  /*dc30*/  LDC R20, c[0x0][0x148] ;  /* 0x00005200ff147b82 */ /* 0x000e220000000800 */
[----:B------:R-:W-:Y:S01]  /*dc40*/  IMAD.MOV.U32 R2, RZ, RZ, R19 ;  /* 0x000000ffff027224 */ /* 0x000fe200078e0013 */
[----:B------:R-:W-:-:S03]  /*dc50*/  ISETP.NE.AND.EX P1, PT, RZ, UR9, PT, P1 ;  /* 0x00000009ff007c0c */ /* 0x000fc6000bf25310 */
[----:B------:R-:W-:Y:S01]  /*dc60*/  IMAD.WIDE.U32 R2, R5, UR4, R2 ;  /* 0x0000000405027c25 */ /* 0x000fe2000f8e0002 */
[----:B------:R-:W-:-:S03]  /*dc70*/  ULDC UR4, c[0x0][0x150] ;  /* 0x0000540000047ab9 */ /* 0x000fc60000000800 */
[----:B------:R-:W-:Y:S02]  /*dc80*/  IMAD R5, R5, UR5, R4 ;  /* 0x0000000505057c24 */ /* 0x000fe4000f8e0204 */
[----:B------:R-:W-:Y:S01]  /*dc90*/  FMUL R4, R7, UR4 ;  /* 0x0000000407047c20 */ /* 0x000fe20008400000 */
[----:B------:R-:W-:Y:S01]  /*dca0*/  ULDC UR4, c[0x0][0x618] ;  /* 0x0001860000047ab9 */ /* 0x000fe20000000800 */
[----:B------:R-:W-:Y:S01]  /*dcb0*/  ULDC UR5, c[0x0][0x154] ;  /* 0x0000550000057ab9 */ /* 0x000fe20000000800 */
[----:B------:R-:W-:-:S03]  /*dcc0*/  IMAD.IADD R3, R3, 0x1, R5 ;  /* 0x0000000103037824 */ /* 0x000fc600078e0205 */
[----:B------:R-:W3:Y:S02]  /*dcd0*/  F2I.U32.TRUNC.NTZ R4, R4 ;  /* 0x0000000400047305 */ /* 0x000ee4000020f000 */
[----:B------:R-:W-:Y:S02]  /*dce0*/  SHF.R.U64 R7, R2, UR4, R3 ;  /* 0x0000000402077c19 */ /* 0x000fe40008001203 */
[----:B-1----:R-:W-:-:S05]  /*dcf0*/  I2FP.F32.U32 R2, R13 ;  /* 0x0000000d00027245 */ /* 0x002fca0000201000 */
[----:B------:R-:W-:Y:S01]  /*dd00*/  FMUL R21, R2, UR5 ;  /* 0x0000000502157c20 */ /* 0x000fe20008400000 */
[----:B------:R-:W-:Y:S01]  /*dd10*/  SHF.R.U32.HI R2, RZ, UR4, R3 ;  /* 0x00000004ff027c19 */ /* 0x000fe20008011603 */
[----:B------:R-:W-:-:S03]  /*dd20*/  ULDC UR4, c[0x0][0x658] ;  /* 0x0001960000047ab9 */ /* 0x000fc60000000800 */
[--C-:B------:R-:W-:Y:S01]  /*dd30*/  SHF.R.U64 R17, R7, UR6, R2.reuse ;  /* 0x0000000607117c19 */ /* 0x100fe20008001202 */
[----:B------:R-:W1:Y:S01]  /*dd40*/  F2I.U32.TRUNC.NTZ R21, R21 ;  /* 0x0000001500157305 */ /* 0x000e62000020f000 */
[----:B------:R-:W-:Y:S01]  /*dd50*/  SHF.R.U32.HI R2, RZ, UR6, R2 ;  /* 0x00000006ff027c19 */ /* 0x000fe20008011602 */
[----:B---3--:R-:W-:-:S03]  /*dd60*/  IMAD.MOV R4, RZ, RZ, -R4 ;  /* 0x000000ffff047224 */ /* 0x008fc600078e0a04 */
[----:B------:R-:W-:Y:S01]  /*dd70*/  SHF.R.U64 R15, R17, UR4, R2 ;  /* 0x00000004110f7c19 */ /* 0x000fe20008001202 */
[----:B--2---:R-:W-:Y:S01]  /*dd80*/  IMAD R14, R25, R4, R14 ;  /* 0x00000004190e7224 */ /* 0x004fe200078e020e */
[----:B------:R-:W-:-:S03]  /*dd90*/  SHF.R.U32.HI R23, RZ, UR4, R2 ;  /* 0x00000004ff177c19 */ /* 0x000fc60008011602 */
[----:B------:R-:W-:Y:S02]  /*dda0*/  IMAD.MOV.U32 R2, RZ, RZ, R15 ;  /* 0x000000ffff027224 */ /* 0x000fe400078e000f */
[----:B------:R-:W-:Y:S01]  /*ddb0*/  IMAD.MOV.U32 R3, RZ, RZ, R23 ;  /* 0x000000ffff037224 */ /* 0x000fe200078e0017 */
[----:B------:R-:W-:Y:S06]  /*ddc0*/  @!P1 BRA `(.L_x_364) ;  /* 0x0000000000289947 */ /* 0x000fec0003800000 */
[----:B------:R-:W-:Y:S02]  /*ddd0*/  ULDC UR4, c[0x0][0x64c] ;  /* 0x0001930000047ab9 */ /* 0x000fe40000000800 */
[----:B------:R-:W-:-:S05]  /*dde0*/  IADD3 R3, P1, R15, UR4, RZ ;  /* 0x000000040f037c10 */ /* 0x000fca000ff3e0ff */
[----:B------:R-:W-:-:S04]  /*ddf0*/  IMAD.X R23, RZ, RZ, R23, P1 ;  /* 0x000000ffff177224 */ /* 0x000fc800008e0617 */
[----:B------:R-:W-:-:S04]  /*de00*/  IMAD.WIDE.U32 R4, R23, UR8, RZ ;  /* 0x0000000817047c25 */ /* 0x000fc8000f8e00ff */
[----:B------:R-:W-:-:S04]  /*de10*/  IMAD.WIDE.U32 R4, P1, R3, UR9, R4 ;  /* 0x0000000903047c25 */ /* 0x000fc8000f820004 */
[----:B------:R-:W-:-:S04]  /*de20*/  IMAD.WIDE.U32 R2, R3, UR8, RZ ;  /* 0x0000000803027c25 */ /* 0x000fc8000f8e00ff */
[----:B------:R-:W-:Y:S01]  /*de30*/  IMAD.MOV.U32 R2, RZ, RZ, R5 ;  /* 0x000000ffff027224 */ /* 0x000fe200078e0005 */
[----:B------:R-:W-:Y:S01]  /*de40*/  IADD3 RZ, P3, R3, R4, RZ ;  /* 0x0000000403ff7210 */ /* 0x000fe20007f7e0ff */
[----:B------:R-:W-:-:S04]  /*de50*/  IMAD.X R3, RZ, RZ, RZ, P1 ;  /* 0x000000ffff037224 */ /* 0x000fc800008e06ff */
[----:B------:R-:W-:-:S08]  /*de60*/  IMAD.WIDE.U32.X R2, R23, UR9, R2, P3 ;  /* 0x0000000917027c25 */ /* 0x000fd000098e0402 */
.L_x_364:
[----:B------:R-:W2:Y:S01]  /*de70*/  LDC R4, c[0x0][0x65c] ;  /* 0x00019700ff047b82 */ /* 0x000ea20000000800 */
[----:B------:R-:W-:Y:S01]  /*de80*/  ULDC UR4, c[0x0][0x648] ;  /* 0x0001920000047ab9 */ /* 0x000fe20000000800 */
[----:B------:R-:W-:Y:S01]  /*de90*/  LOP3.LUT R17, R17, UR17, RZ, 0xc0, !PT ;  /* 0x0000001111117c12 */ /* 0x000fe2000f8ec0ff */
[----:B-1----:R-:W-:Y:S01]  /*dea0*/  IMAD.MOV R21, RZ, RZ, -R21 ;  /* 0x000000ffff157224 */ /* 0x002fe200078e0a15 */
[----:B------:R-:W-:Y:S01]  /*deb0*/  SHF.R.U64 R2, R2, UR4, R3 ;  /* 0x0000000402027c19 */ /* 0x000fe20008001203 */
[----:B------:R-:W-:Y:S01]  /*dec0*/  ULDC UR4, c[0x0][0x638] ;  /* 0x00018e0000047ab9 */ /* 0x000fe20000000800 */
[----:B------:R-:W-:Y:S01]  /*ded0*/  ULDC UR5, c[0x0][0x610] ;  /* 0x0001840000057ab9 */ /* 0x000fe20000000800 */
[----:B------:R-:W-:Y:S02]  /*dee0*/  IMAD.MOV.U32 R3, RZ, RZ, 0x1 ;  /* 0x00000001ff037424 */ /* 0x000fe400078e00ff */
[----:B------:R-:W-:Y:S01]  /*def0*/  IMAD R17, R2, UR18, R17 ;  /* 0x0000001202117c24 */ /* 0x000fe2000f8e0211 */
[----:B--2---:R-:W-:Y:S01]  /*df00*/  ISETP.NE.AND P1, PT, R4, 0x1, PT ;  /* 0x000000010400780c */ /* 0x004fe20003f25270 */
[----:B------:R-:W-:Y:S01]  /*df10*/  IMAD.MOV R4, RZ, RZ, -R2 ;  /* 0x000000ffff047224 */ /* 0x000fe200078e0a02 */
[----:B------:R-:W-:-:S03]  /*df20*/  LOP3.LUT R2, R7, UR16, RZ, 0xc0, !PT ;  /* 0x0000001007027c12 */ /* 0x000fc6000f8ec0ff */
[----:B------:R-:W-:Y:S01]  /*df30*/  IMAD R15, R4, UR4, R15 ;  /* 0x00000004040f7c24 */ /* 0x000fe2000f8e020f */
[----:B------:R-:W-:-:S03]  /*df40*/  ULDC UR4, c[0x0][0x600] ;  /* 0x0001800000047ab9 */ /* 0x000fc60000000800 */
[--C-:B------:R-:W-:Y:S01]  /*df50*/  IMAD R15, R15, UR4, R2.reuse ;  /* 0x000000040f0f7c24 */ /* 0x100fe2000f8e0202 */
[----:B------:R-:W-:-:S03]  /*df60*/  PRMT R2, R3, 0x7610, R2 ;  /* 0x0000761003027816 */ /* 0x000fc60000000002 */
[----:B0-----:R-:W-:-:S04]  /*df70*/  @P1 IMAD R14, R20, R21, R13 ;  /* 0x00000015140e1224 */ /* 0x001fc800078e020d */
[----:B------:R-:W-:-:S05]  /*df80*/  IMAD R14, R17, UR5, R14 ;  /* 0x00000005110e7c24 */ /* 0x000fca000f8e020e */
[----:B------:R-:W-:Y:S02]  /*df90*/  SEL R13, R15, R14, !P1 ;  /* 0x0000000e0f0d7207 */ /* 0x000fe40004800000 */
[----:B------:R-:W-:-:S07]  /*dfa0*/  SEL R7, R14, R15, !P1 ;  /* 0x0000000f0e077207 */ /* 0x000fce0004800000 */
.L_x_362:
[----:B------:R-:W-:Y:S05]  /*dfb0*/  BSYNC B1 ;  /* 0x0000000000017941 */ /* 0x000fea0003800000 */
.L_x_361:
[----:B------:R-:W-:-:S13]  /*dfc0*/  LOP3.LUT P1, RZ, R2, 0xff, RZ, 0xc0, !PT ;  /* 0x000000ff02ff7812 */ /* 0x000fda000782c0ff */
[----:B------:R-:W-:Y:S05]  /*dfd0*/  @P1 BRA `(.L_x_365) ;  /* 0xfffffff4003c1947 */ /* 0x000fea000383ffff */
[----:B------:R-:W-:Y:S05]  /*dfe0*/  BSYNC B0 ;  /* 0x0000000000007941 */ /* 0x000fea0003800000 */
.L_x_353:
[----:B------:R-:W-:-:S03]  /*dff0*/  UMOV UR4, 0xffffffff ;  /* 0xffffffff00047882 */ /* 0x000fc60000000000 */
[----:B------:R-:W-:Y:S05]  /*e000*/  BRA.DIV UR4, `(.L_x_366) ;  /* 0x0000000604f07947 */ /* 0x000fea000b800000 */
[----:B------:R-:W-:-:S13]  /*e010*/  ELECT P6, URZ, PT ;  /* 0x00000000003f782f */ /* 0x000fda00038c0000 */
.L_x_386:
[----:B------:R-:W-:Y:S04]  /*e020*/  BSSY B0, `(.L_x_367) ;  /* 0x0000061000007945 */ /* 0x000fe80003800000 */
[----:B------:R-:W-:Y:S05]  /*e030*/  @!P6 BRA `(.L_x_368) ;  /* 0x00000004007ce947 */ /* 0x000fea0003800000 */
[----:B------:R-:W-:-:S04]  /*e040*/  LOP3.LUT R16, R16, 0x2, RZ, 0xfc, !PT ;  /* 0x0000000210107812 */ /* 0x000fc800078efcff */
[----:B------:R-:W-:-:S13]  /*e050*/  ISETP.NE.AND P0, PT, R16, 0x3, PT ;  /* 0x000000031000780c */ /* 0x000fda0003f05270 */
[----:B------:R-:W-:Y:S05]  /*e060*/  @!P0 BRA `(.L_x_369) ;  /* 0x0000000000048947 */ /* 0x000fea0003800000 */
[----:B------:R-:W-:Y:S01]  /*e070*/  BPT.TRAP 0x1 ;  /* 0x000000040000795c */ /* 0x000fe20000300000 */
.L_x_369:
[----:B------:R-:W0:Y:S01]  /*e080*/  S2R R3, SR_CgaCtaId ;  /* 0x0000000000037919 */ /* 0x000e220000008800 */
[----:B------:R-:W-:Y:S02]  /*e090*/  MOV R2, 0x400 ;  /* 0x0000040000027802 */ /* 0x000fe40000000f00 */
[----:B------:R-:W-:Y:S02]  /*e0a0*/  SHF.L.U32 R4, R0, 0x1f, RZ ;  /* 0x0000001f00047819 */ /* 0x000fe400000006ff */
[----:B0-----:R-:W-:-:S05]  /*e0b0*/  LEA R2, R3, R2, 0x18 ;  /* 0x0000000203027211 */ /* 0x001fca00078ec0ff */
[----:B------:R-:W-:-:S04]  /*e0c0*/  VIADD R2, R2, 0x50 ;  /* 0x0000005002027836 */ /* 0x000fc80000000000 */
[C---:B------:R-:W-:Y:S02]  /*e0d0*/  IMAD R7, R11.reuse, 0x8, R2 ;  /* 0x000000080b077824 */ /* 0x040fe400078e0202 */
[----:B------:R-:W-:Y:S02]  /*e0e0*/  VIADD R11, R11, 0x1 ;  /* 0x000000010b0b7836 */ /* 0x000fe40000000000 */
[----:B------:R-:W0:Y:S03]  /*e0f0*/  SYNCS.PHASECHK.TRANS64.TRYWAIT P0, [R7+URZ], R4 ;  /* 0x00000004070075a7 */ /* 0x000e26000800017f */
[----:B------:R-:W-:-:S04]  /*e100*/  ISETP.NE.AND P1, PT, R11, 0xa, PT ;  /* 0x0000000a0b00780c */ /* 0x000fc80003f25270 */
[----:B------:R-:W-:Y:S02]  /*e110*/  SEL R3, RZ, 0x1, P1 ;  /* 0x00000001ff037807 */ /* 0x000fe40000800000 */
[----:B------:R-:W-:Y:S02]  /*e120*/  SEL R11, R11, RZ, P1 ;  /* 0x000000ff0b0b7207 */ /* 0x000fe40000800000 */
[----:B------:R-:W-:-:S03]  /*e130*/  LOP3.LUT R6, R0, R3, RZ, 0x3c, !PT ;  /* 0x0000000300067212 */ /* 0x000fc600078e3cff */
[----:B------:R-:W-:Y:S01]  /*e140*/  IMAD R8, R11, 0x8, R2 ;  /* 0x000000080b087824 */ /* 0x000fe200078e0202 */
[----:B------:R-:W-:Y:S01]  /*e150*/  SHF.L.U32 R5, R6, 0x1f, RZ ;  /* 0x0000001f06057819 */ /* 0x000fe200000006ff */
[----:B0-----:R-:W-:Y:S06]  /*e160*/  @!P0 BRA `(.L_x_370) ;  /* 0x0000000400b88947 */ /* 0x001fec0003800000 */
.L_x_387:
[----:B------:R-:W1:Y:S01]  /*e170*/  SYNCS.PHASECHK.TRANS64.TRYWAIT P0, [R8+URZ], R5 ;  /* 0x00000005080075a7 */ /* 0x000e62000800017f */
[----:B------:R-:W-:-:S05]  /*e180*/  VIADD R0, R11, 0x1 ;  /* 0x000000010b007836 */ /* 0x000fca0000000000 */
[----:B------:R-:W-:-:S04]  /*e190*/  ISETP.NE.AND P1, PT, R0, 0xa, PT ;  /* 0x0000000a0000780c */ /* 0x000fc80003f25270 */
[----:B------:R-:W-:Y:S02]  /*e1a0*/  SEL R3, RZ, 0x1, P1 ;  /* 0x00000001ff037807 */ /* 0x000fe40000800000 */
[----:B0-----:R-:W-:Y:S02]  /*e1b0*/  SEL R7, R0, RZ, P1 ;  /* 0x000000ff00077207 */ /* 0x001fe40000800000 */
[----:B------:R-:W-:-:S03]  /*e1c0*/  LOP3.LUT R6, R6, R3, RZ, 0x3c, !PT ;  /* 0x0000000306067212 */ /* 0x000fc600078e3cff */
[----:B------:R-:W-:Y:S01]  /*e1d0*/  IMAD R9, R7, 0x8, R2 ;  /* 0x0000000807097824 */ /* 0x000fe200078e0202 */
[----:B------:R-:W-:Y:S01]  /*e1e0*/  SHF.L.U32 R4, R6, 0x1f, RZ ;  /* 0x0000001f06047819 */ /* 0x000fe200000006ff */
[----:B-1----:R-:W-:Y:S06]  /*e1f0*/  @!P0 BRA `(.L_x_371) ;  /* 0x0000000400a88947 */ /* 0x002fec0003800000 */
.L_x_388:
[----:B------:R-:W1:Y:S01]  /*e200*/  SYNCS.PHASECHK.TRANS64.TRYWAIT P0, [R9+URZ], R4 ;  /* 0x00000004090075a7 */ /* 0x000e62000800017f */
[----:B------:R-:W-:-:S05]  /*e210*/  VIADD R0, R7, 0x1 ;  /* 0x0000000107007836 */ /* 0x000fca0000000000 */
[----:B------:R-:W-:-:S04]  /*e220*/  ISETP.NE.AND P1, PT, R0, 0xa, PT ;  /* 0x0000000a0000780c */ /* 0x000fc80003f25270 */
[----:B------:R-:W-:Y:S02]  /*e230*/  SEL R3, RZ, 0x1, P1 ;  /* 0x00000001ff037807 */ /* 0x000fe40000800000 */
[----:B------:R-:W-:Y:S02]  /*e240*/  SEL R7, R0, RZ, P1 ;  /* 0x000000ff00077207 */ /* 0x000fe40000800000 */
[----:B------:R-:W-:-:S03]  /*e250*/  LOP3.LUT R6, R6, R3, RZ, 0x3c, !PT ;  /* 0x0000000306067212 */ /* 0x000fc600078e3cff */
[----:B0-----:R-:W-:Y:S01]  /*e260*/  IMAD R8, R7, 0x8, R2 ;  /* 0x0000000807087824 */ /* 0x001fe200078e0202 */
[----:B------:R-:W-:Y:S01]  /*e270*/  SHF.L.U32 R5, R6, 0x1f, RZ ;  /* 0x0000001f06057819 */ /* 0x000fe200000006ff */
[----:B-1----:R-:W-:Y:S06]  /*e280*/  @!P0 BRA `(.L_x_372) ;  /* 0x0000000400988947 */ /* 0x002fec0003800000 */
.L_x_389:
        /* <DEDUP_REMOVED lines=9> */
.L_x_390:
        /* <DEDUP_REMOVED lines=9> */
.L_x_391:
        /* <DEDUP_REMOVED lines=9> */
.L_x_392:
        /* <DEDUP_REMOVED lines=9> */
.L_x_393:
[----:B------:R-:W1:Y:S01]  /*e4d0*/  SYNCS.PHASECHK.TRANS64.TRYWAIT P0, [R8+URZ], R5 ;  /* 0x00000005080075a7 */ /* 0x000e62000800017f */
[----:B------:R-:W-:-:S05]  /*e4e0*/  VIADD R0, R7, 0x1 ;  /* 0x0000000107007836 */ /* 0x000fca0000000000 */
[----:B------:R-:W-:-:S04]  /*e4f0*/  ISETP.NE.AND P1, PT, R0, 0xa, PT ;  /* 0x0000000a0000780c */ /* 0x000fc80003f25270 */
[----:B------:R-:W-:Y:S02]  /*e500*/  SEL R3, RZ, 0x1, P1 ;  /* 0x00000001ff037807 */ /* 0x000fe40000800000 */
[----:B------:R-:W-:Y:S02]  /*e510*/  SEL R7, R0, RZ, P1 ;  /* 0x000000ff00077207 */ /* 0x000fe40000800000 */
[----:B0-----:R-:W-:-:S03]  /*e520*/  LOP3.LUT R9, R6, R3, RZ, 0x3c, !PT ;  /* 0x0000000306097212 */ /* 0x001fc600078e3cff */
[----:B------:R-:W-:Y:S01]  /*e530*/  IMAD R11, R7, 0x8, R2 ;  /* 0x00000008070b7824 */ /* 0x000fe200078e0202 */
[----:B------:R-:W-:Y:S01]  /*e540*/  SHF.L.U32 R6, R9, 0x1f, RZ ;  /* 0x0000001f09067819 */ /* 0x000fe200000006ff */
[----:B-1----:R-:W-:Y:S06]  /*e550*/  @!P0 BRA `(.L_x_377) ;  /* 0x0000000400488947 */ /* 0x002fec0003800000 */
.L_x_394:
[----:B------:R-:W1:Y:S01]  /*e560*/  SYNCS.PHASECHK.TRANS64.TRYWAIT P0, [R11+URZ], R6 ;  /* 0x000000060b0075a7 */ /* 0x000e62000800017f */
[----:B------:R-:W-:-:S05]  /*e570*/  VIADD R0, R7, 0x1 ;  /* 0x0000000107007836 */ /* 0x000fca0000000000 */
[----:B------:R-:W-:-:S04]  /*e580*/  ISETP.NE.AND P1, PT, R0, 0xa, PT ;  /* 0x0000000a0000780c */ /* 0x000fc80003f25270 */
[----:B------:R-:W-:Y:S02]  /*e590*/  SEL R4, RZ, 0x1, P1 ;  /* 0x00000001ff047807 */ /* 0x000fe40000800000 */
[----:B------:R-:W-:Y:S02]  /*e5a0*/  SEL R3, R0, RZ, P1 ;  /* 0x000000ff00037207 */ /* 0x000fe40000800000 */
[----:B------:R-:W-:Y:S01]  /*e5b0*/  LOP3.LUT R0, R9, R4, RZ, 0x3c, !PT ;  /* 0x0000000409007212 */ /* 0x000fe200078e3cff */
[----:B-1----:R-:W-:Y:S06]  /*e5c0*/  @!P0 BRA `(.L_x_378) ;  /* 0x0000000400408947 */ /* 0x002fec0003800000 */
.L_x_395:
[----:B------:R-:W-:Y:S01]  /*e5d0*/  IMAD R3, R3, 0x8, R2 ;  /* 0x0000000803037824 */ /* 0x000fe200078e0202 */
[----:B------:R-:W-:-:S07]  /*e5e0*/  SHF.L.U32 R0, R0, 0x1f, RZ ;  /* 0x0000001f00007819 */ /* 0x000fce00000006ff */
.L_x_379:
[----:B--2---:R2:W3:Y:S02]  /*e5f0*/  SYNCS.PHASECHK.TRANS64.TRYWAIT P0, [R3+URZ], R0 ;  /* 0x00000000030075a7 */ /* 0x0044e4000800017f */
[----:B---3--:R-:W-:Y:S05]  /*e600*/  @!P0 NANOSLEEP.SYNCS 0x989680 ;  /* 0x009896800000895d */ /* 0x008fea0003900000 */
[----:B------:R-:W3:Y:S02]  /*e610*/  @!P0 SYNCS.PHASECHK.TRANS64 P0, [R3+URZ], R0 ;  /* 0x00000000030085a7 */ /* 0x000ee4000800007f */
[----:B---3--:R-:W-:Y:S05]  /*e620*/  @!P0 BRA `(.L_x_379) ;  /* 0xfffffffc00f08947 */ /* 0x008fea000383ffff */
.L_x_368:
[----:B------:R-:W-:Y:S05]  /*e630*/  BSYNC B0 ;  /* 0x0000000000007941 */ /* 0x000fea0003800000 */
.L_x_367:
[----:B------:R-:W-:Y:S05]  /*e640*/  EXIT ;  /* 0x000000000000794d */ /* 0x000fea0003800000 */
.L_x_18:
[----:B---3--:R3:W4:Y:S02]  /*e650*/  SYNCS.PHASECHK.TRANS64.TRYWAIT P1, [R3+URZ], R0 ;  /* 0x00000000030075a7 */ /* 0x008724000802017f */
[----:B----4-:R-:W-:Y:S05]  /*e660*/  @!P1 NANOSLEEP.SYNCS 0x989680 ;  /* 0x009896800000995d */ /* 0x010fea0003900000 */
[----:B------:R-:W4:Y:S02]  /*e670*/  @!P1 SYNCS.PHASECHK.TRANS64 P1, [R3+URZ], R0 ;  /* 0x00000000030095a7 */ /* 0x000f24000802007f */
[----:B----4-:R-:W-:Y:S05]  /*e680*/  @!P1 BRA `(.L_x_18) ;  /* 0xfffffffc00f09947 */ /* 0x010fea000383ffff */
[----:B------:R-:W-:Y:S05]  /*e690*/  BRA `(.L_x_17) ;  /* 0xffffff2c00307947 */ /* 0x000fea000383ffff */
.L_x_23:
[----:B-1----:R-:W-:-:S04]  /*e6a0*/  IMAD.U32 R5, RZ, RZ, UR8 ;  /* 0x00000008ff057e24 */ /* 0x002fc8000f8e00ff */
[----:B------:R1:W2:Y:S03]  /*e6b0*/  SYNCS.PHASECHK.TRANS64.TRYWAIT P1, [R5+URZ], R4 ;  /* 0x00000004050075a7 */ /* 0x0002a6000802017f */
[----:B--2---:R-:W-:Y:S05]  /*e6c0*/  @!P1 NANOSLEEP.SYNCS 0x989680 ;  /* 0x009896800000995d */ /* 0x004fea0003900000 */
[----:B------:R-:W2:Y:S02]  /*e6d0*/  @!P1 SYNCS.PHASECHK.TRANS64 P1, [R5+URZ], R4 ;  /* 0x00000004050095a7 */ /* 0x000ea4000802007f */
[----:B--2---:R-:W-:Y:S05]  /*e6e0*/  @!P1 BRA `(.L_x_23) ;  /* 0xfffffffc00ec9947 */ /* 0x004fea000383ffff */
[----:B------:R-:W-:Y:S05]  /*e6f0*/  BRA `(.L_x_22) ;  /* 0xffffff34007c7947 */ /* 0x000fea000383ffff */
.L_x_354:
[----:B------:R-:W-:Y:S01]  /*e700*/  BSSY B1, `(.L_x_380) ;  /* 0x0000006000017945 */ /* 0x000fe20003800000 */
[----:B------:R-:W-:-:S07]  /*e710*/  IMAD.MOV.U32 R15, RZ, RZ, -0x1 ;  /* 0xffffffffff0f7424 */ /* 0x000fce00078e00ff */
[----:B------:R-:W-:Y:S05]  /*e720*/  WARPSYNC.COLLECTIVE R15, `(.L_x_381) ;  /* 0x000000000f0c7348 */ /* 0x000fea0003c00000 */
[----:B------:R-:W-:Y:S02]  /*e730*/  ELECT P6, UR62, PT ;  /* 0x00000000003e782f */ /* 0x000fe400038c0000 */
[----:B------:R-:W-:Y:S01]  /*e740*/  MOV R14, UR62 ;  /* 0x0000003e000e7c02 */ /* 0x000fe20008000f00 */
[----:B------:R-:W-:Y:S10]  /*e750*/  ENDCOLLECTIVE ;  /* 0x000000000000791b */ /* 0x000ff40003800000 */
.L_x_381:
[----:B------:R-:W-:Y:S05]  /*e760*/  BSYNC B1 ;  /* 0x0000000000017941 */ /* 0x000fea0003800000 */
.L_x_380:
[----:B------:R-:W-:Y:S05]  /*e770*/  BRA `(.L_x_382) ;  /* 0xffffffec00607947 */ /* 0x000fea000383ffff */
.L_x_357:
[----:B0-----:R0:W1:Y:S02]  /*e780*/  SYNCS.PHASECHK.TRANS64.TRYWAIT P1, [R14+URZ+0x50], R5 ;  /* 0x000050050e0075a7 */ /* 0x001064000802017f */
[----:B-1----:R-:W-:Y:S05]  /*e790*/  @!P1 NANOSLEEP.SYNCS 0x989680 ;  /* 0x009896800000995d */ /* 0x002fea0003900000 */
[----:B------:R-:W1:Y:S02]  /*e7a0*/  @!P1 SYNCS.PHASECHK.TRANS64 P1, [R14+URZ+0x50], R5 ;  /* 0x000050050e0095a7 */ /* 0x000e64000802007f */
[----:B-1----:R-:W-:Y:S05]  /*e7b0*/  @!P1 BRA `(.L_x_357) ;  /* 0xfffffffc00f09947 */ /* 0x002fea000383ffff */
[----:B------:R-:W-:Y:S05]  /*e7c0*/  BRA `(.L_x_383) ;  /* 0xffffffec00947947 */ /* 0x000fea000383ffff */
.L_x_366:
[----:B------:R-:W-:Y:S01]  /*e7d0*/  BSSY B0, `(.L_x_384) ;  /* 0x0000006000007945 */ /* 0x000fe20003800000 */
[----:B------:R-:W-:-:S07]  /*e7e0*/  IMAD.MOV.U32 R15, RZ, RZ, -0x1 ;  /* 0xffffffffff0f7424 */ /* 0x000fce00078e00ff */
[----:B------:R-:W-:Y:S05]  /*e7f0*/  WARPSYNC.COLLECTIVE R15, `(.L_x_385) ;  /* 0x000000000f0c7348 */ /* 0x000fea0003c00000 */
[----:B------:R-:W-:Y:S02]  /*e800*/  ELECT P6, UR62, PT ;  /* 0x00000000003e782f */ /* 0x000fe400038c0000 */
[----:B------:R-:W-:Y:S01]  /*e810*/  MOV R14, UR62 ;  /* 0x0000003e000e7c02 */ /* 0x000fe20008000f00 */
[----:B------:R-:W-:Y:S10]  /*e820*/  ENDCOLLECTIVE ;  /* 0x000000000000791b */ /* 0x000ff40003800000 */
.L_x_385:
[----:B------:R-:W-:Y:S05]  /*e830*/  BSYNC B0 ;  /* 0x0000000000007941 */ /* 0x000fea0003800000 */
.L_x_384:
[----:B------:R-:W-:Y:S05]  /*e840*/  BRA `(.L_x_386) ;  /* 0xfffffff400f47947 */ /* 0x000fea000383ffff */
.L_x_370:
[----:B0-----:R0:W1:Y:S02]  /*e850*/  SYNCS.PHASECHK.TRANS64.TRYWAIT P0, [R7+URZ], R4 ;  /* 0x00000004070075a7 */ /* 0x001064000800017f */
[----:B-1----:R-:W-:Y:S05]  /*e860*/  @!P0 NANOSLEEP.SYNCS 0x989680 ;  /* 0x009896800000895d */ /* 0x002fea0003900000 */
[----:B------:R-:W1:Y:S02]  /*e870*/  @!P0 SYNCS.PHASECHK.TRANS64 P0, [R7+URZ], R4 ;  /* 0x00000004070085a7 */ /* 0x000e64000800007f */
[----:B-1----:R-:W-:Y:S05]  /*e880*/  @!P0 BRA `(.L_x_370) ;  /* 0xfffffffc00f08947 */ /* 0x002fea000383ffff */
[----:B------:R-:W-:Y:S05]  /*e890*/  BRA `(.L_x_387) ;  /* 0xfffffff800347947 */ /* 0x000fea000383ffff */
.L_x_371:
[----:B0-----:R0:W1:Y:S02]  /*e8a0*/  SYNCS.PHASECHK.TRANS64.TRYWAIT P0, [R8+URZ], R5 ;  /* 0x00000005080075a7 */ /* 0x001064000800017f */
[----:B-1----:R-:W-:Y:S05]  /*e8b0*/  @!P0 NANOSLEEP.SYNCS 0x989680 ;  /* 0x009896800000895d */ /* 0x002fea0003900000 */
[----:B------:R-:W1:Y:S02]  /*e8c0*/  @!P0 SYNCS.PHASECHK.TRANS64 P0, [R8+URZ], R5 ;  /* 0x00000005080085a7 */ /* 0x000e64000800007f */
[----:B-1----:R-:W-:Y:S05]  /*e8d0*/  @!P0 BRA `(.L_x_371) ;  /* 0xfffffffc00f08947 */ /* 0x002fea000383ffff */
[----:B------:R-:W-:Y:S05]  /*e8e0*/  BRA `(.L_x_388) ;  /* 0xfffffff800447947 */ /* 0x000fea000383ffff */
.L_x_372:
[----:B0-----:R0:W1:Y:S02]  /*e8f0*/  SYNCS.PHASECHK.TRANS64.TRYWAIT P0, [R9+URZ], R4 ;  /* 0x00000004090075a7 */ /* 0x001064000800017f */
[----:B-1----:R-:W-:Y:S05]  /*e900*/  @!P0 NANOSLEEP.SYNCS 0x989680 ;  /* 0x009896800000895d */ /* 0x002fea0003900000 */
[----:B------:R-:W1:Y:S02]  /*e910*/  @!P0 SYNCS.PHASECHK.TRANS64 P0, [R9+URZ], R4 ;  /* 0x00000004090085a7 */ /* 0x000e64000800007f */
[----:B-1----:R-:W-:Y:S05]  /*e920*/  @!P0 BRA `(.L_x_372) ;  /* 0xfffffffc00f08947 */ /* 0x002fea000383ffff */
[----:B------:R-:W-:Y:S05]  /*e930*/  BRA `(.L_x_389) ;  /* 0xfffffff800547947 */ /* 0x000fea000383ffff */
.L_x_373:
[----:B0-----:R0:W1:Y:S02]  /*e940*/  SYNCS.PHASECHK.TRANS64.TRYWAIT P0, [R8+URZ], R5 ;  /* 0x00000005080075a7 */ /* 0x001064000800017f */
[----:B-1----:R-:W-:Y:S05]  /*e950*/  @!P0 NANOSLEEP.SYNCS 0x989680 ;  /* 0x009896800000895d */ /* 0x002fea0003900000 */
[----:B------:R-:W1:Y:S02]  /*e960*/  @!P0 SYNCS.PHASECHK.TRANS64 P0, [R8+URZ], R5 ;  /* 0x00000005080085a7 */ /* 0x000e64000800007f */
[----:B-1----:R-:W-:Y:S05]  /*e970*/  @!P0 BRA `(.L_x_373) ;  /* 0xfffffffc00f08947 */ /* 0x002fea000383ffff */
[----:B------:R-:W-:Y:S05]  /*e980*/  BRA `(.L_x_390) ;  /* 0xfffffff800647947 */ /* 0x000fea000383ffff */
.L_x_374:
[----:B0-----:R0:W1:Y:S02]  /*e990*/  SYNCS.PHASECHK.TRANS64.TRYWAIT P0, [R9+URZ], R4 ;  /* 0x00000004090075a7 */ /* 0x001064000800017f */
[----:B-1----:R-:W-:Y:S05]  /*e9a0*/  @!P0 NANOSLEEP.SYNCS 0x989680 ;  /* 0x009896800000895d */ /* 0x002fea0003900000 */
[----:B------:R-:W1:Y:S02]  /*e9b0*/  @!P0 SYNCS.PHASECHK.TRANS64 P0, [R9+URZ], R4 ;  /* 0x00000004090085a7 */ /* 0x000e64000800007f */
[----:B-1----:R-:W-:Y:S05]  /*e9c0*/  @!P0 BRA `(.L_x_374) ;  /* 0xfffffffc00f08947 */ /* 0x002fea000383ffff */
[----:B------:R-:W-:Y:S05]  /*e9d0*/  BRA `(.L_x_391) ;  /* 0xfffffff800747947 */ /* 0x000fea000383ffff */
.L_x_375:
[----:B0-----:R0:W1:Y:S02]  /*e9e0*/  SYNCS.PHASECHK.TRANS64.TRYWAIT P0, [R8+URZ], R5 ;  /* 0x00000005080075a7 */ /* 0x001064000800017f */
[----:B-1----:R-:W-:Y:S05]  /*e9f0*/  @!P0 NANOSLEEP.SYNCS 0x989680 ;  /* 0x009896800000895d */ /* 0x002fea0003900000 */
[----:B------:R-:W1:Y:S02]  /*ea00*/  @!P0 SYNCS.PHASECHK.TRANS64 P0, [R8+URZ], R5 ;  /* 0x00000005080085a7 */ /* 0x000e64000800007f */
[----:B-1----:R-:W-:Y:S05]  /*ea10*/  @!P0 BRA `(.L_x_375) ;  /* 0xfffffffc00f08947 */ /* 0x002fea000383ffff */
[----:B------:R-:W-:Y:S05]  /*ea20*/  BRA `(.L_x_392) ;  /* 0xfffffff800847947 */ /* 0x000fea000383ffff */
.L_x_376:
[----:B0-----:R0:W1:Y:S02]  /*ea30*/  SYNCS.PHASECHK.TRANS64.TRYWAIT P0, [R9+URZ], R4 ;  /* 0x00000004090075a7 */ /* 0x001064000800017f */
[----:B-1----:R-:W-:Y:S05]  /*ea40*/  @!P0 NANOSLEEP.SYNCS 0x989680 ;  /* 0x009896800000895d */ /* 0x002fea0003900000 */
[----:B------:R-:W1:Y:S02]  /*ea50*/  @!P0 SYNCS.PHASECHK.TRANS64 P0, [R9+URZ], R4 ;  /* 0x00000004090085a7 */ /* 0x000e64000800007f */
[----:B-1----:R-:W-:Y:S05]  /*ea60*/  @!P0 BRA `(.L_x_376) ;  /* 0xfffffffc00f08947 */ /* 0x002fea000383ffff */
[----:B------:R-:W-:Y:S05]  /*ea70*/  BRA `(.L_x_393) ;  /* 0xfffffff800947947 */ /* 0x000fea000383ffff */
.L_x_377:
[----:B0-----:R0:W1:Y:S02]  /*ea80*/  SYNCS.PHASECHK.TRANS64.TRYWAIT P0, [R8+URZ], R5 ;  /* 0x00000005080075a7 */ /* 0x001064000800017f */
[----:B-1----:R-:W-:Y:S05]  /*ea90*/  @!P0 NANOSLEEP.SYNCS 0x989680 ;  /* 0x009896800000895d */ /* 0x002fea0003900000 */
[----:B------:R-:W1:Y:S02]  /*eaa0*/  @!P0 SYNCS.PHASECHK.TRANS64 P0, [R8+URZ], R5 ;  /* 0x00000005080085a7 */ /* 0x000e64000800007f */
[----:B-1----:R-:W-:Y:S05]  /*eab0*/  @!P0 BRA `(.L_x_377) ;  /* 0xfffffffc00f08947 */ /* 0x002fea000383ffff */
[----:B------:R-:W-:Y:S05]  /*eac0*/  BRA `(.L_x_394) ;  /* 0xfffffff800a47947 */ /* 0x000fea000383ffff */
.L_x_378:
[----:B-1----:R1:W2:Y:S02]  /*ead0*/  SYNCS.PHASECHK.TRANS64.TRYWAIT P0, [R11+URZ], R6 ;  /* 0x000000060b0075a7 */ /* 0x0022a4000800017f */
[----:B--2---:R-:W-:Y:S05]  /*eae0*/  @!P0 NANOSLEEP.SYNCS 0x989680 ;  /* 0x009896800000895d */ /* 0x004fea0003900000 */
[----:B------:R-:W2:Y:S02]  /*eaf0*/  @!P0 SYNCS.PHASECHK.TRANS64 P0, [R11+URZ], R6 ;  /* 0x000000060b0085a7 */ /* 0x000ea4000800007f */
[----:B--2---:R-:W-:Y:S05]  /*eb00*/  @!P0 BRA `(.L_x_378) ;  /* 0xfffffffc00f08947 */ /* 0x004fea000383ffff */
[----:B------:R-:W-:Y:S05]  /*eb10*/  BRA `(.L_x_395) ;  /* 0xfffffff800ac7947 */ /* 0x000fea000383ffff */
.L_x_396:
[----:B------:R-:W-:-:S00]  /*eb20*/  BRA `(.L_x_396) ;  /* 0xfffffffc00fc7947 */ /* 0x000fc0000383ffff */
[----:B------:R-:W-:-:S00]  /*eb30*/  NOP ;  /* 0x0000000000007918 */ /* 0x000fc00000000000 */
        /* <DEDUP_REMOVED lines=12> */
.L_x_397:


//--------------------- .nv.global.init           --------------------------
	.section	.nv.global.init,"aw",@progbits
.nv.global.init:
	.type		$str$22,@object
	.size		$str$22,($str$23 - $str$22)
$str$22:
        /*0000*/ 	.byte	0x6b, 0x5f, 0x74, 0x69, 0x6c, 0x65, 0x5f, 0x63, 0x6f, 0x75, 0x6e, 0x74, 0x20, 0x3e, 0x3d, 0x20
        /*0010*/ 	.byte	0x31, 0x00
	.type		$str$23,@object
	.size		$str$23,(__unnamed_1 - $str$23)
$str$23:
        /*0012*/ 	.byte	0x2f, 0x74, 0x6d, 0x70, 0x2f, 0x63, 0x75, 0x74, 0x6c, 0x61, 0x73, 0x73, 0x5f, 0x73, 0x77, 0x65
        /*0022*/ 	.byte	0x65, 0x70, 0x5f, 0x73, 0x72, 0x63, 0x2f, 0x69, 0x6e, 0x63, 0x6c, 0x75, 0x64, 0x65, 0x2f, 0x63
        /*0032*/ 	.byte	0x75, 0x74, 0x6c, 0x61, 0x73, 0x73, 0x2f, 0x67, 0x65, 0x6d, 0x6d, 0x2f, 0x63, 0x6f, 0x6c, 0x6c
        /*0042*/ 	.byte	0x65, 0x63, 0x74, 0x69, 0x76, 0x65, 0x2f, 0x73, 0x6d, 0x39, 0x30, 0x5f, 0x6d, 0x6d, 0x61, 0x5f
        /*0052*/ 	.byte	0x74, 0x6d, 0x61, 0x5f, 0x67, 0x6d, 0x6d, 0x61, 0x5f, 0x73, 0x73, 0x5f, 0x77, 0x61, 0x72, 0x70
        /*0062*/ 	.byte	0x73, 0x70, 0x65, 0x63, 0x69, 0x61, 0x6c, 0x69, 0x7a, 0x65, 0x64, 0x2e, 0x68, 0x70, 0x70, 0x00
	.type		__unnamed_1,@object
	.size		__unnamed_1,(.L_0 - __unnamed_1)
__unnamed_1:
        /*0072*/ 	.byte	0x76, 0x6f, 0x69, 0x64, 0x20, 0x63, 0x75, 0x74, 0x6c, 0x61, 0x73, 0x73, 0x3a, 0x3a, 0x67, 0x65
        /* <DEDUP_REMOVED lines=180> */
        /*0bc2*/ 	.byte	0x6e, 0x74, 0x69, 0x74, 0x79, 0x5d, 0x00
.L_0:


//--------------------- .nv.shared._ZN7cutlass13device_kernelINS_4gemm6kernel13GemmUniversalIN4cute5tupleIJiiiiEEENS1_10collective13CollectiveMmaINS1_34MainloopSm90TmaGmmaWarpSpecializedILi10ENS5_IJNS4_1CILi1EEESB_SB_EEENS1_35KernelTmaWarpSpecializedCooperativeEEENS5_IJNSA_ILi192EEENSA_ILi160EEENSA_ILi32EEEEEENS_10bfloat16_tENS5_IJlSB_lEEESJ_SK_NS4_8TiledMMAINS4_8MMA_AtomIJNS4_4SM904GMMA27MMA_64x32x16_F32BF16BF16_SSILNSO_5MajorE0ELSQ_0ELNSO_7ScaleInE1ELSR_1EEEEEENS4_6LayoutINS5_IJNSA_ILi2EEESB_SB_EEENS5_IJSB_NSA_ILi0EEESX_EEEEENS5_IJNS4_10UnderscoreES10_S10_EEEEENS4_13SM90_TMA_LOADENS4_14ComposedLayoutINS4_7SwizzleILi2ELi4ELi3EEENS4_18smem_ptr_flag_bitsILi16EEENSU_INS5_IJNSA_ILi8EEESH_EEENS5_IJSH_SB_EEEEEEEvNS4_8identityES13_S1D_vS1E_EENS_8epilogue10collective6detail29Sm90TmaWarpSpecializedAdapterINS1H_15DefaultEpilogueISJ_SK_SK_NS1G_6thread17LinearCombinationISJ_Li1EffLNS1L_9ScaleType4KindE0ELNS_15FloatRoundStyleE2ESJ_EENS1_15EpilogueDefaultEEEEEvvEEEEvNT_6ParamsE --------------------------
	.section	.nv.shared._ZN7cutlass13device_kernelINS_4gemm6kernel13GemmUniversalIN4cute5tupleIJiiiiEEENS1_10collective13CollectiveMmaINS1_34MainloopSm90TmaGmmaWarpSpecializedILi10ENS5_IJNS4_1CILi1EEESB_SB_EEENS1_35KernelTmaWarpSpecializedCooperativeEEENS5_IJNSA_ILi192EEENSA_ILi160EEENSA_ILi32EEEEEENS_10bfloat16_tENS5_IJlSB_lEEESJ_SK_NS4_8TiledMMAINS4_8MMA_AtomIJNS4_4SM904GMMA27MMA_64x32x16_F32BF16BF16_SSILNSO_5MajorE0ELSQ_0ELNSO_7ScaleInE1ELSR_1EEEEEENS4_6LayoutINS5_IJNSA_ILi2EEESB_SB_EEENS5_IJSB_NSA_ILi0EEESX_EEEEENS5_IJNS4_10UnderscoreES10_S10_EEEEENS4_13SM90_TMA_LOADENS4_14ComposedLayoutINS4_7SwizzleILi2ELi4ELi3EEENS4_18smem_ptr_flag_bitsILi16EEENSU_INS5_IJNSA_ILi8EEESH_EEENS5_IJSH_SB_EEEEEEEvNS4_8identityES13_S1D_vS1E_EENS_8epilogue10collective6detail29Sm90TmaWarpSpecializedAdapterINS1H_15DefaultEpilogueISJ_SK_SK_NS1G_6thread17LinearCombinationISJ_Li1EffLNS1L_9ScaleType4KindE0ELNS_15FloatRoundStyleE2ESJ_EENS1_15EpilogueDefaultEEEEEvvEEEEvNT_6ParamsE,"aw",@nobits
	.sectionflags	@""
	.align	16
	.zero		1024


//--------------------- .nv.shared.reserved.0     --------------------------
	.section	.nv.shared.reserved.0,"aw",@nobits
	.weak		__nv_reservedSMEM_offset_0_alias
	.size		__nv_reservedSMEM_offset_0_alias, 0, 0
	.other		__nv_reservedSMEM_offset_0_alias,@"STO_CUDA_RESERVED_SHARED STV_DEFAULT"
__nv_reservedSMEM_offset_0_alias:
	.zero		0


//--------------------- .nv.global                --------------------------
	.section	.nv.global,"aw",@nobits
.nv.global:
	.type		_ZN39_INTERNAL_31a9d15e_4_k_cu_821243f7_99304cute1_E,@object
	.size		_ZN39_INTERNAL_31a9d15e_4_k_cu_821243f7_99304cute1_E,(_ZN39_INTERNAL_31a9d15e_4_k_cu_821243f7_99304cuda3std3__45__cpo6cbeginE - _ZN39_INTERNAL_31a9d15e_4_k_cu_821243f7_99304cute1_E)
_ZN39_INTERNAL_31a9d15e_4_k_cu_821243f7_99304cute1_E:
	.zero		1
	.type		_ZN39_INTERNAL_31a9d15e_4_k_cu_821243f7_99304cuda3std3__45__cpo6cbeginE,@object
	.size		_ZN39_INTERNAL_31a9d15e_4_k_cu_821243f7_99304cuda3std3__45__cpo6cbeginE,(_ZN39_INTERNAL_31a9d15e_4_k_cu_821243f7_99304cuda3std3__48in_placeE - _ZN39_INTERNAL_31a9d15e_4_k_cu_821243f7_99304cuda3std3__45__cpo6cbeginE)
_ZN39_INTERNAL_31a9d15e_4_k_cu_821243f7_99304cuda3std3__45__cpo6cbeginE:
	.zero		1
	.type		_ZN39_INTERNAL_31a9d15e_4_k_cu_821243f7_99304cuda3std3__48in_placeE,@object
	.size		_ZN39_INTERNAL_31a9d15e_4_k_cu_821243f7_99304cuda3std3__48in_placeE,(_ZN39_INTERNAL_31a9d15e_4_k_cu_821243f7_99304cuda3std6ranges3__45__cpo9iter_moveE - _ZN39_INTERNAL_31a9d15e_4_k_cu_821243f7_99304cuda3std3__48in_placeE)
_ZN39_INTERNAL_31a9d15e_4_k_cu_821243f7_99304cuda3std3__48in_placeE:
	.zero		1
	.type		_ZN39_INTERNAL_31a9d15e_4_k_cu_821243f7_99304cuda3std6ranges3__45__cpo9iter_moveE,@object
	.size		_ZN39_INTERNAL_31a9d15e_4_k_cu_821243f7_99304cuda3std6ranges3__45__cpo9iter_moveE,(_ZN39_INTERNAL_31a9d15e_4_k_cu_821243f7_99304cuda3std3__45__cpo5beginE - _ZN39_INTERNAL_31a9d15e_4_k_cu_821243f7_99304cuda3std6ranges3__45__cpo9iter_moveE)
_ZN39_INTERNAL_31a9d15e_4_k_cu_821243f7_99304cuda3std6ranges3__45__cpo9iter_moveE:
	.zero		1
	.type		_ZN39_INTERNAL_31a9d15e_4_k_cu_821243f7_99304cuda3std3__45__cpo5beginE,@object
	.size		_ZN39_INTERNAL_31a9d15e_4_k_cu_821243f7_99304cuda3std3__45__cpo5beginE,(_ZN39_INTERNAL_31a9d15e_4_k_cu_821243f7_99304cuda3std3__441_GLOBAL__N__31a9d15e_4_k_cu_821243f7_99306ignoreE - _ZN39_INTERNAL_31a9d15e_4_k_cu_821243f7_99304cuda3std3__45__cpo5beginE)
_ZN39_INTERNAL_31a9d15e_4_k_cu_821243f7_99304cuda3std3__45__cpo5beginE:
	.zero		1
	.type		_ZN39_INTERNAL_31a9d15e_4_k_cu_821243f7_99304cuda3std3__441_GLOBAL__N__31a9d15e_4_k_cu_821243f7_99306ignoreE,@object
	.size		_ZN39_INTERNAL_31a9d15e_4_k_cu_821243f7_99304cuda3std3__441_GLOBAL__N__31a9d15e_4_k_cu_821243f7_99306ignoreE,(_ZN39_INTERNAL_31a9d15e_4_k_cu_821243f7_99304cute7productE - _ZN39_INTERNAL_31a9d15e_4_k_cu_821243f7_99304cuda3std3__441_GLOBAL__N__31a9d15e_4_k_cu_821243f7_99306ignoreE)
_ZN39_INTERNAL_31a9d15e_4_k_cu_821243f7_99304cuda3std3__441_GLOBAL__N__31a9d15e_4_k_cu_821243f7_99306ignoreE:
	.zero		1
	.type		_ZN39_INTERNAL_31a9d15e_4_k_cu_821243f7_99304cute7productE,@object
	.size		_ZN39_INTERNAL_31a9d15e_4_k_cu_821243f7_99304cute7productE,(_ZN39_INTERNAL_31a9d15e_4_k_cu_821243f7_99304cuda3std3__45__cpo3endE - _ZN39_INTERNAL_31a9d15e_4_k_cu_821243f7_99304cute7productE)
_ZN39_INTERNAL_31a9d15e_4_k_cu_821243f7_99304cute7productE:
	.zero		1
	.type		_ZN39_INTERNAL_31a9d15e_4_k_cu_821243f7_99304cuda3std3__45__cpo3endE,@object
	.size		_ZN39_INTERNAL_31a9d15e_4_k_cu_821243f7_99304cuda3std3__45__cpo3endE,(_ZN39_INTERNAL_31a9d15e_4_k_cu_821243f7_99304cuda3std3__419piecewise_constructE - _ZN39_INTERNAL_31a9d15e_4_k_cu_821243f7_99304cuda3std3__45__cpo3endE)
_ZN39_INTERNAL_31a9d15e_4_k_cu_821243f7_99304cuda3std3__45__cpo3endE:
	.zero		1
	.type		_ZN39_INTERNAL_31a9d15e_4_k_cu_821243f7_99304cuda3std3__419piecewise_constructE,@object
	.size		_ZN39_INTERNAL_31a9d15e_4_k_cu_821243f7_99304cuda3std3__419piecewise_constructE,(_ZN39_INTERNAL_31a9d15e_4_k_cu_821243f7_99304cuda3std3__45__cpo4cendE - _ZN39_INTERNAL_31a9d15e_4_k_cu_821243f7_99304cuda3std3__419piecewise_constructE)
_ZN39_INTERNAL_31a9d15e_4_k_cu_821243f7_99304cuda3std3__419piecewise_constructE:
	.zero		1
	.type		_ZN39_INTERNAL_31a9d15e_4_k_cu_821243f7_99304cuda3std3__45__cpo4cendE,@object
	.size		_ZN39_INTERNAL_31a9d15e_4_k_cu_821243f7_99304cuda3std3__45__cpo4cendE,(_ZN39_INTERNAL_31a9d15e_4_k_cu_821243f7_99304cuda3std6ranges3__45__cpo4swapE - _ZN39_INTERNAL_31a9d15e_4_k_cu_821243f7_99304cuda3std3__45__cpo4cendE)
_ZN39_INTERNAL_31a9d15e_4_k_cu_821243f7_99304cuda3std3__45__cpo4cendE:
	.zero		1
	.type		_ZN39_INTERNAL_31a9d15e_4_k_cu_821243f7_99304cuda3std6ranges3__45__cpo4swapE,@object
	.size		_ZN39_INTERNAL_31a9d15e_4_k_cu_821243f7_99304cuda3std6ranges3__45__cpo4swapE,(.L_8 - _ZN39_INTERNAL_31a9d15e_4_k_cu_821243f7_99304cuda3std6ranges3__45__cpo4swapE)
_ZN39_INTERNAL_31a9d15e_4_k_cu_821243f7_99304cuda3std6ranges3__45__cpo4swapE:
	.zero		1
.L_8:


//--------------------- .nv.constant0._ZN7cutlass13device_kernelINS_4gemm6kernel13GemmUniversalIN4cute5tupleIJiiiiEEENS1_10collective13CollectiveMmaINS1_34MainloopSm90TmaGmmaWarpSpecializedILi10ENS5_IJNS4_1CILi1EEESB_SB_EEENS1_35KernelTmaWarpSpecializedCooperativeEEENS5_IJNSA_ILi192EEENSA_ILi160EEENSA_ILi32EEEEEENS_10bfloat16_tENS5_IJlSB_lEEESJ_SK_NS4_8TiledMMAINS4_8MMA_AtomIJNS4_4SM904GMMA27MMA_64x32x16_F32BF16BF16_SSILNSO_5MajorE0ELSQ_0ELNSO_7ScaleInE1ELSR_1EEEEEENS4_6LayoutINS5_IJNSA_ILi2EEESB_SB_EEENS5_IJSB_NSA_ILi0EEESX_EEEEENS5_IJNS4_10UnderscoreES10_S10_EEEEENS4_13SM90_TMA_LOADENS4_14ComposedLayoutINS4_7SwizzleILi2ELi4ELi3EEENS4_18smem_ptr_flag_bitsILi16EEENSU_INS5_IJNSA_ILi8EEESH_EEENS5_IJSH_SB_EEEEEEEvNS4_8identityES13_S1D_vS1E_EENS_8epilogue10collective6detail29Sm90TmaWarpSpecializedAdapterINS1H_15DefaultEpilogueISJ_SK_SK_NS1G_6thread17LinearCombinationISJ_Li1EffLNS1L_9ScaleType4KindE0ELNS_15FloatRoundStyleE2ESJ_EENS1_15EpilogueDefaultEEEEEvvEEEEvNT_6ParamsE --------------------------
	.section	.nv.constant0._ZN7cutlass13device_kernelINS_4gemm6kernel13GemmUniversalIN4cute5tupleIJiiiiEEENS1_10collective13CollectiveMmaINS1_34MainloopSm90TmaGmmaWarpSpecializedILi10ENS5_IJNS4_1CILi1EEESB_SB_EEENS1_35KernelTmaWarpSpecializedCooperativeEEENS5_IJNSA_ILi192EEENSA_ILi160EEENSA_ILi32EEEEEENS_10bfloat16_tENS5_IJlSB_lEEESJ_SK_NS4_8TiledMMAINS4_8MMA_AtomIJNS4_4SM904GMMA27MMA_64x32x16_F32BF16BF16_SSILNSO_5MajorE0ELSQ_0ELNSO_7ScaleInE1ELSR_1EEEEEENS4_6LayoutINS5_IJNSA_ILi2EEESB_SB_EEENS5_IJSB_NSA_ILi0EEESX_EEEEENS5_IJNS4_10UnderscoreES10_S10_EEEEENS4_13SM90_TMA_LOADENS4_14ComposedLayoutINS4_7SwizzleILi2ELi4ELi3EEENS4_18smem_ptr_flag_bitsILi16EEENSU_INS5_IJNSA_ILi8EEESH_EEENS5_IJSH_SB_EEEEEEEvNS4_8identityES13_S1D_vS1E_EENS_8epilogue10collective6detail29Sm90TmaWarpSpecializedAdapterINS1H_15DefaultEpilogueISJ_SK_SK_NS1G_6thread17LinearCombinationISJ_Li1EffLNS1L_9ScaleType4KindE0ELNS_15FloatRoundStyleE2ESJ_EENS1_15EpilogueDefaultEEEEEvvEEEEvNT_6ParamsE,"a",@progbits
	.sectionflags	@""
	.align	4
.nv.constant0._ZN7cutlass13device_kernelINS_4gemm6kernel13GemmUniversalIN4cute5tupleIJiiiiEEENS1_10collective13CollectiveMmaINS1_34MainloopSm90TmaGmmaWarpSpecializedILi10ENS5_IJNS4_1CILi1EEESB_SB_EEENS1_35KernelTmaWarpSpecializedCooperativeEEENS5_IJNSA_ILi192EEENSA_ILi160EEENSA_ILi32EEEEEENS_10bfloat16_tENS5_IJlSB_lEEESJ_SK_NS4_8TiledMMAINS4_8MMA_AtomIJNS4_4SM904GMMA27MMA_64x32x16_F32BF16BF16_SSILNSO_5MajorE0ELSQ_0ELNSO_7ScaleInE1ELSR_1EEEEEENS4_6LayoutINS5_IJNSA_ILi2EEESB_SB_EEENS5_IJSB_NSA_ILi0EEESX_EEEEENS5_IJNS4_10UnderscoreES10_S10_EEEEENS4_13SM90_TMA_LOADENS4_14ComposedLayoutINS4_7SwizzleILi2ELi4ELi3EEENS4_18smem_ptr_flag_bitsILi16EEENSU_INS5_IJNSA_ILi8EEESH_EEENS5_IJSH_SB_EEEEEEEvNS4_8identityES13_S1D_vS1E_EENS_8epilogue10collective6detail29Sm90TmaWarpSpecializedAdapterINS1H_15DefaultEpilogueISJ_SK_SK_NS1G_6thread17LinearCombinationISJ_Li1EffLNS1L_9ScaleType4KindE0ELNS_15FloatRoundStyleE2ESJ_EENS1_15EpilogueDefaultEEEEEvvEEEEvNT_6ParamsE:
	.zero		1664


//--------------------- SYMBOLS --------------------------

	.type		.nv.reservedSmem.offset0,@object
	.size		.nv.reservedSmem.offset0,0x4
	.type		__assertfail,@function
